// auto-generated by cutlass_sweep.conv — config: {"arch": "sm_90", "cluster_m": 2, "cluster_n": 1, "conv_kind": "wgrad", "dtype": "bf16", "ndim": 2, "tile_k": 32, "tile_m": 64, "tile_n": 128}
#include "cutlass/cutlass.h"
#include "cute/tensor.hpp"
#include "cutlass/kernel_hardware_info.hpp"
#include "cutlass/conv/convolution.h"
#include "cutlass/conv/dispatch_policy.hpp"
#include "cutlass/conv/collective/collective_builder.hpp"
#include "cutlass/conv/kernel/conv_universal.hpp"
#include "cutlass/conv/device/conv_universal_adapter.hpp"
#include "cutlass/epilogue/collective/collective_builder.hpp"

using namespace cute;
using Elem = cutlass::bfloat16_t;
using Acc  = float;
using LayoutAB = cutlass::layout::TensorNHWC;
using LayoutC  = cutlass::layout::TensorKCSR;
constexpr auto ConvOp = cutlass::conv::Operator::kWgrad;
using TileShape    = Shape<_64, Shape<_128>, Shape<_32>>;
using ClusterShape = Shape<_2, _1, _1>;

using CollectiveEpilogue = typename cutlass::epilogue::collective::CollectiveBuilder<
    cutlass::arch::Sm90, cutlass::arch::OpClassTensorOp,
    TileShape, ClusterShape,
    cutlass::epilogue::collective::EpilogueTileAuto,
    Acc, Acc,
    Elem, LayoutC, 128 / cutlass::sizeof_bits<Elem>::value,
    Elem, LayoutC, 128 / cutlass::sizeof_bits<Elem>::value,
    cutlass::epilogue::collective::EpilogueScheduleAuto
  >::CollectiveOp;

using CollectiveMainloop = typename cutlass::conv::collective::CollectiveBuilder<
    cutlass::arch::Sm90, cutlass::arch::OpClassTensorOp, ConvOp,
    Elem, LayoutAB, 128 / cutlass::sizeof_bits<Elem>::value,
    Elem, LayoutAB, 128 / cutlass::sizeof_bits<Elem>::value,
    Acc,
    TileShape, ClusterShape,
    cutlass::conv::collective::StageCountAutoCarveout<
        static_cast<int>(sizeof(typename CollectiveEpilogue::SharedStorage))>,
    cutlass::conv::collective::KernelScheduleAuto
  >::CollectiveOp;

using ProblemShape = cutlass::conv::ConvProblemShape<
    ConvOp, CollectiveMainloop::DispatchPolicy::NumSpatialDimensions>;
using ConvKernel = cutlass::conv::kernel::ConvUniversal<
    ProblemShape, CollectiveMainloop, CollectiveEpilogue>;
using Conv = cutlass::conv::device::ConvUniversalAdapter<ConvKernel>;

auto* _anchor = &cutlass::device_kernel<ConvKernel>;


// ===== COMPILED SASS (sm_90a) =====

	.target	sm_90a

	.elftype	@"ET_EXEC"


//--------------------- .note.nv.tkinfo           --------------------------
	.section	.note.nv.tkinfo,"",@"SHT_NOTE"
	.sectionflags	@"SHF_NOTE_NV_TKINFO"
	.tkinfo
        /*0018*/ 	.word	0x00000002
        /*0030*/ 	.string	""
        /*0030*/ 	.string	"ptxas"
        /*0030*/ 	.string	"Cuda compilation tools, release 13.0, V13.0.88"
        /*0030*/ 	.string	"Build cuda_13.0.r13.0/compiler.36424714_0"
        /*0030*/ 	.string	"-arch sm_90a -m 64 "



//--------------------- .note.nv.cuinfo           --------------------------
	.section	.note.nv.cuinfo,"",@"SHT_NOTE"
	.sectionflags	@"SHF_NOTE_NV_CUINFO"
        /*0018*/ 	.short	0x0002
        /*001a*/ 	.short	0x005a
        /*001c*/ 	.short	0x0082
	.zero		2


//--------------------- .nv.info                  --------------------------
	.section	.nv.info,"",@"SHT_CUDA_INFO"
	.align	4


	//----- nvinfo : EIATTR_REGCOUNT
	.align		4
        /*0000*/ 	.byte	0x04, 0x2f
        /*0002*/ 	.short	(.L_12 - .L_11)
	.align		4
.L_11:
        /*0004*/ 	.word	index@(_ZN7cutlass13device_kernelINS_4conv6kernel13ConvUniversalINS1_16ConvProblemShapeILNS1_8OperatorE2ELi2EEENS1_10collective14CollectiveConvINS1_46MainloopSm90TmaGmmaWarpSpecializedImplicitGemmILS5_2ELi18ELi2EN4cute5tupleIJNSA_1CILi2EEENSC_ILi1EEESE_EEENS1_36KernelImplicitTmaWarpSpecializedSm90ELi1EEENSB_IJNSC_ILi64EEENSB_IJNSC_ILi128EEEEEENSB_IJNSC_ILi32EEEEEEEEENS_10bfloat16_tESO_NSA_8TiledMMAINSA_8MMA_AtomIJNSA_4SM904GMMA28MMA_64x128x16_F32BF16BF16_SSILNSS_5MajorE1ELSU_1ELNSS_7ScaleInE1ELSV_1EEEEEENSA_6LayoutINSB_IJSE_SE_SE_EEENSB_IJNSC_ILi0EEES10_S10_EEEEENSB_IJNSA_10UnderscoreES13_S13_EEEEENS7_6detail26Sm90ImplicitGemmTileTraitsINSA_13SM90_TMA_LOADENSA_14ComposedLayoutINSA_7SwizzleILi3ELi4ELi3EEENSA_18smem_ptr_flag_bitsILi16EEENSY_INSB_IJNSB_IJSI_SE_EEENSB_IJNSC_ILi8EEENSC_ILi4EEEEEENSB_IJSE_NSC_ILi18EEEEEEEEENSB_IJNSB_IJSE_S10_EEENSB_IJSI_NSC_ILi512EEEEEENSB_IJS10_NSC_ILi2048EEEEEEEEEEEEEvEENS17_INSA_30SM90_TMA_LOAD_IM2COL_MULTICASTENS19_IS1B_S1D_NSY_INSB_IJNSB_IJSI_SD_EEES1H_S1J_EEENSB_IJNSB_IJSE_S1O_EEES1N_NSB_IJS10_NSC_ILi4096EEEEEEEEEEEEEvEEEENS_8epilogue10collective6detail29Sm90TmaWarpSpecializedAdapterINS26_15DefaultEpilogueISO_NSB_IJlNSB_IJSE_llEEES10_EEES2B_NS25_6thread17LinearCombinationISO_Li1EffLNS2C_9ScaleType4KindE0ELNS_15FloatRoundStyleE2ESO_EENS_4gemm15EpilogueDefaultEEEEEvvEEEEvNT_6ParamsE)
        /*0008*/ 	.word	0x00000064


	//----- nvinfo : EIATTR_FRAME_SIZE
	.align		4
.L_12:
        /*000c*/ 	.byte	0x04, 0x11
        /*000e*/ 	.short	(.L_14 - .L_13)
	.align		4
.L_13:
        /*0010*/ 	.word	index@(_ZN7cutlass13device_kernelINS_4conv6kernel13ConvUniversalINS1_16ConvProblemShapeILNS1_8OperatorE2ELi2EEENS1_10collective14CollectiveConvINS1_46MainloopSm90TmaGmmaWarpSpecializedImplicitGemmILS5_2ELi18ELi2EN4cute5tupleIJNSA_1CILi2EEENSC_ILi1EEESE_EEENS1_36KernelImplicitTmaWarpSpecializedSm90ELi1EEENSB_IJNSC_ILi64EEENSB_IJNSC_ILi128EEEEEENSB_IJNSC_ILi32EEEEEEEEENS_10bfloat16_tESO_NSA_8TiledMMAINSA_8MMA_AtomIJNSA_4SM904GMMA28MMA_64x128x16_F32BF16BF16_SSILNSS_5MajorE1ELSU_1ELNSS_7ScaleInE1ELSV_1EEEEEENSA_6LayoutINSB_IJSE_SE_SE_EEENSB_IJNSC_ILi0EEES10_S10_EEEEENSB_IJNSA_10UnderscoreES13_S13_EEEEENS7_6detail26Sm90ImplicitGemmTileTraitsINSA_13SM90_TMA_LOADENSA_14ComposedLayoutINSA_7SwizzleILi3ELi4ELi3EEENSA_18smem_ptr_flag_bitsILi16EEENSY_INSB_IJNSB_IJSI_SE_EEENSB_IJNSC_ILi8EEENSC_ILi4EEEEEENSB_IJSE_NSC_ILi18EEEEEEEEENSB_IJNSB_IJSE_S10_EEENSB_IJSI_NSC_ILi512EEEEEENSB_IJS10_NSC_ILi2048EEEEEEEEEEEEEvEENS17_INSA_30SM90_TMA_LOAD_IM2COL_MULTICASTENS19_IS1B_S1D_NSY_INSB_IJNSB_IJSI_SD_EEES1H_S1J_EEENSB_IJNSB_IJSE_S1O_EEES1N_NSB_IJS10_NSC_ILi4096EEEEEEEEEEEEEvEEEENS_8epilogue10collective6detail29Sm90TmaWarpSpecializedAdapterINS26_15DefaultEpilogueISO_NSB_IJlNSB_IJSE_llEEES10_EEES2B_NS25_6thread17LinearCombinationISO_Li1EffLNS2C_9ScaleType4KindE0ELNS_15FloatRoundStyleE2ESO_EENS_4gemm15EpilogueDefaultEEEEEvvEEEEvNT_6ParamsE)
        /*0014*/ 	.word	0x00000000


	//----- nvinfo : EIATTR_MIN_STACK_SIZE
	.align		4
.L_14:
        /*0018*/ 	.byte	0x04, 0x12
        /*001a*/ 	.short	(.L_16 - .L_15)
	.align		4
.L_15:
        /*001c*/ 	.word	index@(_ZN7cutlass13device_kernelINS_4conv6kernel13ConvUniversalINS1_16ConvProblemShapeILNS1_8OperatorE2ELi2EEENS1_10collective14CollectiveConvINS1_46MainloopSm90TmaGmmaWarpSpecializedImplicitGemmILS5_2ELi18ELi2EN4cute5tupleIJNSA_1CILi2EEENSC_ILi1EEESE_EEENS1_36KernelImplicitTmaWarpSpecializedSm90ELi1EEENSB_IJNSC_ILi64EEENSB_IJNSC_ILi128EEEEEENSB_IJNSC_ILi32EEEEEEEEENS_10bfloat16_tESO_NSA_8TiledMMAINSA_8MMA_AtomIJNSA_4SM904GMMA28MMA_64x128x16_F32BF16BF16_SSILNSS_5MajorE1ELSU_1ELNSS_7ScaleInE1ELSV_1EEEEEENSA_6LayoutINSB_IJSE_SE_SE_EEENSB_IJNSC_ILi0EEES10_S10_EEEEENSB_IJNSA_10UnderscoreES13_S13_EEEEENS7_6detail26Sm90ImplicitGemmTileTraitsINSA_13SM90_TMA_LOADENSA_14ComposedLayoutINSA_7SwizzleILi3ELi4ELi3EEENSA_18smem_ptr_flag_bitsILi16EEENSY_INSB_IJNSB_IJSI_SE_EEENSB_IJNSC_ILi8EEENSC_ILi4EEEEEENSB_IJSE_NSC_ILi18EEEEEEEEENSB_IJNSB_IJSE_S10_EEENSB_IJSI_NSC_ILi512EEEEEENSB_IJS10_NSC_ILi2048EEEEEEEEEEEEEvEENS17_INSA_30SM90_TMA_LOAD_IM2COL_MULTICASTENS19_IS1B_S1D_NSY_INSB_IJNSB_IJSI_SD_EEES1H_S1J_EEENSB_IJNSB_IJSE_S1O_EEES1N_NSB_IJS10_NSC_ILi4096EEEEEEEEEEEEEvEEEENS_8epilogue10collective6detail29Sm90TmaWarpSpecializedAdapterINS26_15DefaultEpilogueISO_NSB_IJlNSB_IJSE_llEEES10_EEES2B_NS25_6thread17LinearCombinationISO_Li1EffLNS2C_9ScaleType4KindE0ELNS_15FloatRoundStyleE2ESO_EENS_4gemm15EpilogueDefaultEEEEEvvEEEEvNT_6ParamsE)
        /*0020*/ 	.word	0x00000000
.L_16:


//--------------------- .nv.compat                --------------------------
	.section	.nv.compat,"",@"SHT_CUDA_COMPAT_INFO"
	.align	4
        /*0000*/ 	.byte	0x02, 0x09, 0x01, 0x00, 0x02, 0x02, 0x04, 0x00, 0x02, 0x05, 0x05, 0x00, 0x03, 0x07, 0x01, 0x01
        /*0010*/ 	.byte	0x02, 0x03, 0x01, 0x00, 0x02, 0x06, 0x01, 0x00, 0x04, 0x0b, 0x08, 0x00, 0x00, 0x00, 0x00, 0x00
        /*0020*/ 	.byte	0x00, 0x00, 0x00, 0x00


//--------------------- .nv.info._ZN7cutlass13device_kernelINS_4conv6kernel13ConvUniversalINS1_16ConvProblemShapeILNS1_8OperatorE2ELi2EEENS1_10collective14CollectiveConvINS1_46MainloopSm90TmaGmmaWarpSpecializedImplicitGemmILS5_2ELi18ELi2EN4cute5tupleIJNSA_1CILi2EEENSC_ILi1EEESE_EEENS1_36KernelImplicitTmaWarpSpecializedSm90ELi1EEENSB_IJNSC_ILi64EEENSB_IJNSC_ILi128EEEEEENSB_IJNSC_ILi32EEEEEEEEENS_10bfloat16_tESO_NSA_8TiledMMAINSA_8MMA_AtomIJNSA_4SM904GMMA28MMA_64x128x16_F32BF16BF16_SSILNSS_5MajorE1ELSU_1ELNSS_7ScaleInE1ELSV_1EEEEEENSA_6LayoutINSB_IJSE_SE_SE_EEENSB_IJNSC_ILi0EEES10_S10_EEEEENSB_IJNSA_10UnderscoreES13_S13_EEEEENS7_6detail26Sm90ImplicitGemmTileTraitsINSA_13SM90_TMA_LOADENSA_14ComposedLayoutINSA_7SwizzleILi3ELi4ELi3EEENSA_18smem_ptr_flag_bitsILi16EEENSY_INSB_IJNSB_IJSI_SE_EEENSB_IJNSC_ILi8EEENSC_ILi4EEEEEENSB_IJSE_NSC_ILi18EEEEEEEEENSB_IJNSB_IJSE_S10_EEENSB_IJSI_NSC_ILi512EEEEEENSB_IJS10_NSC_ILi2048EEEEEEEEEEEEEvEENS17_INSA_30SM90_TMA_LOAD_IM2COL_MULTICASTENS19_IS1B_S1D_NSY_INSB_IJNSB_IJSI_SD_EEES1H_S1J_EEENSB_IJNSB_IJSE_S1O_EEES1N_NSB_IJS10_NSC_ILi4096EEEEEEEEEEEEEvEEEENS_8epilogue10collective6detail29Sm90TmaWarpSpecializedAdapterINS26_15DefaultEpilogueISO_NSB_IJlNSB_IJSE_llEEES10_EEES2B_NS25_6thread17LinearCombinationISO_Li1EffLNS2C_9ScaleType4KindE0ELNS_15FloatRoundStyleE2ESO_EENS_4gemm15EpilogueDefaultEEEEEvvEEEEvNT_6ParamsE --------------------------
	.section	.nv.info._ZN7cutlass13device_kernelINS_4conv6kernel13ConvUniversalINS1_16ConvProblemShapeILNS1_8OperatorE2ELi2EEENS1_10collective14CollectiveConvINS1_46MainloopSm90TmaGmmaWarpSpecializedImplicitGemmILS5_2ELi18ELi2EN4cute5tupleIJNSA_1CILi2EEENSC_ILi1EEESE_EEENS1_36KernelImplicitTmaWarpSpecializedSm90ELi1EEENSB_IJNSC_ILi64EEENSB_IJNSC_ILi128EEEEEENSB_IJNSC_ILi32EEEEEEEEENS_10bfloat16_tESO_NSA_8TiledMMAINSA_8MMA_AtomIJNSA_4SM904GMMA28MMA_64x128x16_F32BF16BF16_SSILNSS_5MajorE1ELSU_1ELNSS_7ScaleInE1ELSV_1EEEEEENSA_6LayoutINSB_IJSE_SE_SE_EEENSB_IJNSC_ILi0EEES10_S10_EEEEENSB_IJNSA_10UnderscoreES13_S13_EEEEENS7_6detail26Sm90ImplicitGemmTileTraitsINSA_13SM90_TMA_LOADENSA_14ComposedLayoutINSA_7SwizzleILi3ELi4ELi3EEENSA_18smem_ptr_flag_bitsILi16EEENSY_INSB_IJNSB_IJSI_SE_EEENSB_IJNSC_ILi8EEENSC_ILi4EEEEEENSB_IJSE_NSC_ILi18EEEEEEEEENSB_IJNSB_IJSE_S10_EEENSB_IJSI_NSC_ILi512EEEEEENSB_IJS10_NSC_ILi2048EEEEEEEEEEEEEvEENS17_INSA_30SM90_TMA_LOAD_IM2COL_MULTICASTENS19_IS1B_S1D_NSY_INSB_IJNSB_IJSI_SD_EEES1H_S1J_EEENSB_IJNSB_IJSE_S1O_EEES1N_NSB_IJS10_NSC_ILi4096EEEEEEEEEEEEEvEEEENS_8epilogue10collective6detail29Sm90TmaWarpSpecializedAdapterINS26_15DefaultEpilogueISO_NSB_IJlNSB_IJSE_llEEES10_EEES2B_NS25_6thread17LinearCombinationISO_Li1EffLNS2C_9ScaleType4KindE0ELNS_15FloatRoundStyleE2ESO_EENS_4gemm15EpilogueDefaultEEEEEvvEEEEvNT_6ParamsE,"",@"SHT_CUDA_INFO"
	.sectionflags	@""
	.align	4


	//----- nvinfo : EIATTR_CUDA_API_VERSION
	.align		4
        /*0000*/ 	.byte	0x04, 0x37
        /*0002*/ 	.short	(.L_18 - .L_17)
.L_17:
        /*0004*/ 	.word	0x00000082


	//----- nvinfo : EIATTR_KPARAM_INFO
	.align		4
.L_18:
        /*0008*/ 	.byte	0x04, 0x17
        /*000a*/ 	.short	(.L_20 - .L_19)
.L_19:
        /*000c*/ 	.word	0x00000000
        /*0010*/ 	.short	0x0000
        /*0012*/ 	.short	0x0070
        /*0014*/ 	.byte	0x00, 0xf0, 0x01, 0x0e


	//----- nvinfo : EIATTR_SPARSE_MMA_MASK
	.align		4
.L_20:
        /*0018*/ 	.byte	0x03, 0x50
        /*001a*/ 	.short	0x0000


	//----- nvinfo : EIATTR_MAXREG_COUNT
	.align		4
        /*001c*/ 	.byte	0x03, 0x1b
        /*001e*/ 	.short	0x00ff


	//----- nvinfo : EIATTR_NUM_BARRIERS
	.align		4
        /*0020*/ 	.byte	0x02, 0x4c
        /*0022*/ 	.byte	0x01
	.zero		1


	//----- nvinfo : EIATTR_MERCURY_ISA_VERSION
	.align		4
        /*0024*/ 	.byte	0x03, 0x5f
        /*0026*/ 	.short	0x0101


	//----- nvinfo : EIATTR_COOP_GROUP_MASK_REGIDS
	.align		4
        /*0028*/ 	.byte	0x04, 0x29
        /*002a*/ 	.short	(.L_22 - .L_21)


	//   ....[0]....
.L_21:
        /*002c*/ 	.word	0xffffffff


	//   ....[1]....
        /*0030*/ 	.word	0xffffffff


	//   ....[2]....
        /*0034*/ 	.word	0xffffffff


	//   ....[3]....
        /*0038*/ 	.word	0xffffffff


	//----- nvinfo : EIATTR_COOP_GROUP_INSTR_OFFSETS
	.align		4
.L_22:
        /*003c*/ 	.byte	0x04, 0x28
        /*003e*/ 	.short	(.L_24 - .L_23)


	//   ....[0]....
.L_23:
        /*0040*/ 	.word	0x00000070


	//   ....[1]....
        /*0044*/ 	.word	0x00000080


	//   ....[2]....
        /*0048*/ 	.word	0x00000140


	//   ....[3]....
        /*004c*/ 	.word	0x00000890


	//----- nvinfo : EIATTR_MBARRIER_INSTR_OFFSETS
	.align		4
.L_24:
        /*0050*/ 	.byte	0x04, 0x39
        /*0052*/ 	.short	(.L_26 - .L_25)


	//   ....[0]....
.L_25:
        /*0054*/ 	.word	0x00000310
        /*0058*/ 	.word	0x000000ff
        /*005c*/ 	.word	0x00036000
        /*0060*/ 	.short	0x0100
        /*0062*/ 	.byte	0x08
	.zero		1


	//   ....[1]....
        /*0064*/ 	.word	0x00000320
        /*0068*/ 	.word	0x000000ff
        /*006c*/ 	.word	0x00036090
        /*0070*/ 	.short	0x0100
        /*0072*/ 	.byte	0x08
	.zero		1


	//   ....[2]....
        /*0074*/ 	.word	0x00000330
        /*0078*/ 	.word	0x000000ff
        /*007c*/ 	.word	0x00036008
        /*0080*/ 	.short	0x0100
        /*0082*/ 	.byte	0x08
	.zero		1


	//   ....[3]....
        /*0084*/ 	.word	0x00000340
        /*0088*/ 	.word	0x000000ff
        /*008c*/ 	.word	0x00036098
        /*0090*/ 	.short	0x0100
        /*0092*/ 	.byte	0x08
	.zero		1


	//   ....[4]....
        /*0094*/ 	.word	0x00000350
        /*0098*/ 	.word	0x000000ff
        /*009c*/ 	.word	0x00036010
        /*00a0*/ 	.short	0x0100
        /*00a2*/ 	.byte	0x08
	.zero		1


	//   ....[5]....
        /*00a4*/ 	.word	0x00000360
        /*00a8*/ 	.word	0x000000ff
        /*00ac*/ 	.word	0x000360a0
        /*00b0*/ 	.short	0x0100
        /*00b2*/ 	.byte	0x08
	.zero		1


	//   ....[6]....
        /*00b4*/ 	.word	0x00000370
        /*00b8*/ 	.word	0x000000ff
        /*00bc*/ 	.word	0x00036018
        /*00c0*/ 	.short	0x0100
        /*00c2*/ 	.byte	0x08
	.zero		1


	//   ....[7]....
        /*00c4*/ 	.word	0x00000380
        /*00c8*/ 	.word	0x000000ff
        /*00cc*/ 	.word	0x000360a8
        /*00d0*/ 	.short	0x0100
        /*00d2*/ 	.byte	0x08
	.zero		1


	//   ....[8]....
        /*00d4*/ 	.word	0x00000390
        /*00d8*/ 	.word	0x000000ff
        /*00dc*/ 	.word	0x00036020
        /*00e0*/ 	.short	0x0100
        /*00e2*/ 	.byte	0x08
	.zero		1


	//   ....[9]....
        /*00e4*/ 	.word	0x000003a0
        /*00e8*/ 	.word	0x000000ff
        /*00ec*/ 	.word	0x000360b0
        /*00f0*/ 	.short	0x0100
        /*00f2*/ 	.byte	0x08
	.zero		1


	//   ....[10]....
        /*00f4*/ 	.word	0x000003b0
        /*00f8*/ 	.word	0x000000ff
        /*00fc*/ 	.word	0x00036028
        /*0100*/ 	.short	0x0100
        /*0102*/ 	.byte	0x08
	.zero		1


	//   ....[11]....
        /*0104*/ 	.word	0x000003c0
        /*0108*/ 	.word	0x000000ff
        /*010c*/ 	.word	0x000360b8
        /*0110*/ 	.short	0x0100
        /*0112*/ 	.byte	0x08
	.zero		1


	//   ....[12]....
        /*0114*/ 	.word	0x000003d0
        /*0118*/ 	.word	0x000000ff
        /*011c*/ 	.word	0x00036030
        /*0120*/ 	.short	0x0100
        /*0122*/ 	.byte	0x08
	.zero		1


	//   ....[13]....
        /*0124*/ 	.word	0x000003e0
        /*0128*/ 	.word	0x000000ff
        /*012c*/ 	.word	0x000360c0
        /*0130*/ 	.short	0x0100
        /*0132*/ 	.byte	0x08
	.zero		1


	//   ....[14]....
        /*0134*/ 	.word	0x000003f0
        /*0138*/ 	.word	0x000000ff
        /*013c*/ 	.word	0x00036038
        /*0140*/ 	.short	0x0100
        /*0142*/ 	.byte	0x08
	.zero		1


	//   ....[15]....
        /*0144*/ 	.word	0x00000400
        /*0148*/ 	.word	0x000000ff
        /*014c*/ 	.word	0x000360c8
        /*0150*/ 	.short	0x0100
        /*0152*/ 	.byte	0x08
	.zero		1


	//   ....[16]....
        /*0154*/ 	.word	0x00000410
        /*0158*/ 	.word	0x000000ff
        /*015c*/ 	.word	0x00036040
        /*0160*/ 	.short	0x0100
        /*0162*/ 	.byte	0x08
	.zero		1


	//   ....[17]....
        /*0164*/ 	.word	0x00000420
        /*0168*/ 	.word	0x000000ff
        /*016c*/ 	.word	0x000360d0
        /*0170*/ 	.short	0x0100
        /*0172*/ 	.byte	0x08
	.zero		1


	//   ....[18]....
        /*0174*/ 	.word	0x00000430
        /*0178*/ 	.word	0x000000ff
        /*017c*/ 	.word	0x00036048
        /*0180*/ 	.short	0x0100
        /*0182*/ 	.byte	0x08
	.zero		1


	//   ....[19]....
        /*0184*/ 	.word	0x00000440
        /*0188*/ 	.word	0x000000ff
        /*018c*/ 	.word	0x000360d8
        /*0190*/ 	.short	0x0100
        /*0192*/ 	.byte	0x08
	.zero		1


	//   ....[20]....
        /*0194*/ 	.word	0x00000450
        /*0198*/ 	.word	0x000000ff
        /*019c*/ 	.word	0x00036050
        /*01a0*/ 	.short	0x0100
        /*01a2*/ 	.byte	0x08
	.zero		1


	//   ....[21]....
        /*01a4*/ 	.word	0x00000460
        /*01a8*/ 	.word	0x000000ff
        /*01ac*/ 	.word	0x000360e0
        /*01b0*/ 	.short	0x0100
        /*01b2*/ 	.byte	0x08
	.zero		1


	//   ....[22]....
        /*01b4*/ 	.word	0x00000470
        /*01b8*/ 	.word	0x000000ff
        /*01bc*/ 	.word	0x00036058
        /*01c0*/ 	.short	0x0100
        /*01c2*/ 	.byte	0x08
	.zero		1


	//   ....[23]....
        /*01c4*/ 	.word	0x00000480
        /*01c8*/ 	.word	0x000000ff
        /*01cc*/ 	.word	0x000360e8
        /*01d0*/ 	.short	0x0100
        /*01d2*/ 	.byte	0x08
	.zero		1


	//   ....[24]....
        /*01d4*/ 	.word	0x00000490
        /*01d8*/ 	.word	0x000000ff
        /*01dc*/ 	.word	0x00036060
        /*01e0*/ 	.short	0x0100
        /*01e2*/ 	.byte	0x08
	.zero		1


	//   ....[25]....
        /*01e4*/ 	.word	0x000004a0
        /*01e8*/ 	.word	0x000000ff
        /*01ec*/ 	.word	0x000360f0
        /*01f0*/ 	.short	0x0100
        /*01f2*/ 	.byte	0x08
	.zero		1


	//   ....[26]....
        /*01f4*/ 	.word	0x000004b0
        /*01f8*/ 	.word	0x000000ff
        /*01fc*/ 	.word	0x00036068
        /*0200*/ 	.short	0x0100
        /*0202*/ 	.byte	0x08
	.zero		1


	//   ....[27]....
        /*0204*/ 	.word	0x000004c0
        /*0208*/ 	.word	0x000000ff
        /*020c*/ 	.word	0x000360f8
        /*0210*/ 	.short	0x0100
        /*0212*/ 	.byte	0x08
	.zero		1


	//   ....[28]....
        /*0214*/ 	.word	0x000004d0
        /*0218*/ 	.word	0x000000ff
        /*021c*/ 	.word	0x00036070
        /*0220*/ 	.short	0x0100
        /*0222*/ 	.byte	0x08
	.zero		1


	//   ....[29]....
        /*0224*/ 	.word	0x000004e0
        /*0228*/ 	.word	0x000000ff
        /*022c*/ 	.word	0x00036100
        /*0230*/ 	.short	0x0100
        /*0232*/ 	.byte	0x08
	.zero		1


	//   ....[30]....
        /*0234*/ 	.word	0x000004f0
        /*0238*/ 	.word	0x000000ff
        /*023c*/ 	.word	0x00036078
        /*0240*/ 	.short	0x0100
        /*0242*/ 	.byte	0x08
	.zero		1


	//   ....[31]....
        /*0244*/ 	.word	0x00000500
        /*0248*/ 	.word	0x000000ff
        /*024c*/ 	.word	0x00036108
        /*0250*/ 	.short	0x0100
        /*0252*/ 	.byte	0x08
	.zero		1


	//   ....[32]....
        /*0254*/ 	.word	0x00000510
        /*0258*/ 	.word	0x000000ff
        /*025c*/ 	.word	0x00036080
        /*0260*/ 	.short	0x0100
        /*0262*/ 	.byte	0x08
	.zero		1


	//   ....[33]....
        /*0264*/ 	.word	0x00000520
        /*0268*/ 	.word	0x000000ff
        /*026c*/ 	.word	0x00036110
        /*0270*/ 	.short	0x0100
        /*0272*/ 	.byte	0x08
	.zero		1


	//   ....[34]....
        /*0274*/ 	.word	0x00000530
        /*0278*/ 	.word	0x000000ff
        /*027c*/ 	.word	0x00036088
        /*0280*/ 	.short	0x0100
        /*0282*/ 	.byte	0x08
	.zero		1


	//   ....[35]....
        /*0284*/ 	.word	0x00000540
        /*0288*/ 	.word	0x000000ff
        /*028c*/ 	.word	0x00036118
        /*0290*/ 	.short	0x0100
        /*0292*/ 	.byte	0x08
	.zero		1


	//   ....[36]....
        /*0294*/ 	.word	0x00001260
        /*0298*/ 	.word	0x0000000a
        /*029c*/ 	.word	0x00036000
        /*02a0*/ 	.short	0x010a
        /*02a2*/ 	.byte	0x3f
	.zero		1


	//   ....[37]....
        /*02a4*/ 	.word	0x00001520
        /*02a8*/ 	.word	0x0000000c
        /*02ac*/ 	.word	0x00036000
        /*02b0*/ 	.short	0x010a
        /*02b2*/ 	.byte	0x3f
	.zero		1


	//   ....[38]....
        /*02b4*/ 	.word	0x00001680
        /*02b8*/ 	.word	0x0000000b
        /*02bc*/ 	.word	0x00000000
        /*02c0*/ 	.short	0x0101
        /*02c2*/ 	.byte	0x3f
	.zero		1


	//   ....[39]....
        /*02c4*/ 	.word	0x000018d0
        /*02c8*/ 	.word	0x00000007
        /*02cc*/ 	.word	0x00000000
        /*02d0*/ 	.short	0x0101
        /*02d2*/ 	.byte	0x3f
	.zero		1


	//   ....[40]....
        /*02d4*/ 	.word	0x00006200
        /*02d8*/ 	.word	0x0000000b
        /*02dc*/ 	.word	0x00036090
        /*02e0*/ 	.short	0x010a
        /*02e2*/ 	.byte	0x3f
	.zero		1


	//   ....[41]....
        /*02e4*/ 	.word	0x00006930
        /*02e8*/ 	.word	0x00000003
        /*02ec*/ 	.word	0x00000000
        /*02f0*/ 	.short	0x010a
        /*02f2*/ 	.byte	0x3f
	.zero		1


	//   ....[42]....
        /*02f4*/ 	.word	0x000069e0
        /*02f8*/ 	.word	0x00000000
        /*02fc*/ 	.word	0x00000000
        /*0300*/ 	.short	0x010a
        /*0302*/ 	.byte	0x3f
	.zero		1


	//   ....[43]....
        /*0304*/ 	.word	0x00006a90
        /*0308*/ 	.word	0x00000000
        /*030c*/ 	.word	0x00000000
        /*0310*/ 	.short	0x010a
        /*0312*/ 	.byte	0x3f
	.zero		1


	//   ....[44]....
        /*0314*/ 	.word	0x00006b40
        /*0318*/ 	.word	0x00000000
        /*031c*/ 	.word	0x00000000
        /*0320*/ 	.short	0x010a
        /*0322*/ 	.byte	0x3f
	.zero		1


	//   ....[45]....
        /*0324*/ 	.word	0x00006bf0
        /*0328*/ 	.word	0x00000000
        /*032c*/ 	.word	0x00000000
        /*0330*/ 	.short	0x010a
        /*0332*/ 	.byte	0x3f
	.zero		1


	//   ....[46]....
        /*0334*/ 	.word	0x00006ca0
        /*0338*/ 	.word	0x00000000
        /*033c*/ 	.word	0x00000000
        /*0340*/ 	.short	0x010a
        /*0342*/ 	.byte	0x3f
	.zero		1


	//   ....[47]....
        /*0344*/ 	.word	0x00006d50
        /*0348*/ 	.word	0x00000000
        /*034c*/ 	.word	0x00000000
        /*0350*/ 	.short	0x010a
        /*0352*/ 	.byte	0x3f
	.zero		1


	//   ....[48]....
        /*0354*/ 	.word	0x00006e00
        /*0358*/ 	.word	0x00000000
        /*035c*/ 	.word	0x00000000
        /*0360*/ 	.short	0x010a
        /*0362*/ 	.byte	0x3f
	.zero		1


	//   ....[49]....
        /*0364*/ 	.word	0x00006eb0
        /*0368*/ 	.word	0x00000000
        /*036c*/ 	.word	0x00000000
        /*0370*/ 	.short	0x010a
        /*0372*/ 	.byte	0x3f
	.zero		1


	//   ....[50]....
        /*0374*/ 	.word	0x00006f60
        /*0378*/ 	.word	0x00000000
        /*037c*/ 	.word	0x00000000
        /*0380*/ 	.short	0x010a
        /*0382*/ 	.byte	0x3f
	.zero		1


	//   ....[51]....
        /*0384*/ 	.word	0x00007010
        /*0388*/ 	.word	0x00000000
        /*038c*/ 	.word	0x00000000
        /*0390*/ 	.short	0x010a
        /*0392*/ 	.byte	0x3f
	.zero		1


	//   ....[52]....
        /*0394*/ 	.word	0x000070c0
        /*0398*/ 	.word	0x00000000
        /*039c*/ 	.word	0x00000000
        /*03a0*/ 	.short	0x010a
        /*03a2*/ 	.byte	0x3f
	.zero		1


	//   ....[53]....
        /*03a4*/ 	.word	0x00007170
        /*03a8*/ 	.word	0x00000000
        /*03ac*/ 	.word	0x00000000
        /*03b0*/ 	.short	0x010a
        /*03b2*/ 	.byte	0x3f
	.zero		1


	//   ....[54]....
        /*03b4*/ 	.word	0x00007220
        /*03b8*/ 	.word	0x00000000
        /*03bc*/ 	.word	0x00000000
        /*03c0*/ 	.short	0x010a
        /*03c2*/ 	.byte	0x3f
	.zero		1


	//   ....[55]....
        /*03c4*/ 	.word	0x000072d0
        /*03c8*/ 	.word	0x00000000
        /*03cc*/ 	.word	0x00000000
        /*03d0*/ 	.short	0x010a
        /*03d2*/ 	.byte	0x3f
	.zero		1


	//   ....[56]....
        /*03d4*/ 	.word	0x00007380
        /*03d8*/ 	.word	0x00000000
        /*03dc*/ 	.word	0x00000000
        /*03e0*/ 	.short	0x010a
        /*03e2*/ 	.byte	0x3f
	.zero		1


	//   ....[57]....
        /*03e4*/ 	.word	0x00007430
        /*03e8*/ 	.word	0x00000000
        /*03ec*/ 	.word	0x00000000
        /*03f0*/ 	.short	0x010a
        /*03f2*/ 	.byte	0x3f
	.zero		1


	//   ....[58]....
        /*03f4*/ 	.word	0x000074e0
        /*03f8*/ 	.word	0x00000007
        /*03fc*/ 	.word	0x00000000
        /*0400*/ 	.short	0x010a
        /*0402*/ 	.byte	0x3f
	.zero		1


	//----- nvinfo : EIATTR_NUM_MBARRIERS
	.align		4
.L_26:
        /*0404*/ 	.byte	0x03, 0x38
        /*0406*/ 	.short	0x0024


	//----- nvinfo : EIATTR_EXIT_INSTR_OFFSETS
	.align		4
        /*0408*/ 	.byte	0x04, 0x1c
        /*040a*/ 	.short	(.L_28 - .L_27)


	//   ....[0]....
.L_27:
        /*040c*/ 	.word	0x00000f90


	//   ....[1]....
        /*0410*/ 	.word	0x00001b10


	//   ....[2]....
        /*0414*/ 	.word	0x00001c20


	//   ....[3]....
        /*0418*/ 	.word	0x00004d70


	//   ....[4]....
        /*041c*/ 	.word	0x00004da0


	//   ....[5]....
        /*0420*/ 	.word	0x00005ff0


	//   ....[6]....
        /*0424*/ 	.word	0x00006020


	//   ....[7]....
        /*0428*/ 	.word	0x00006040


	//   ....[8]....
        /*042c*/ 	.word	0x00006820


	//   ....[9]....
        /*0430*/ 	.word	0x00007510


	//----- nvinfo : EIATTR_MAX_THREADS
	.align		4
.L_28:
        /*0434*/ 	.byte	0x04, 0x05
        /*0436*/ 	.short	(.L_30 - .L_29)
.L_29:
        /*0438*/ 	.word	0x00000100
        /*043c*/ 	.word	0x00000001
        /*0440*/ 	.word	0x00000001


	//----- nvinfo : EIATTR_CRS_STACK_SIZE
	.align		4
.L_30:
        /*0444*/ 	.byte	0x04, 0x1e
        /*0446*/ 	.short	(.L_32 - .L_31)
.L_31:
        /*0448*/ 	.word	0x00000000


	//----- nvinfo : EIATTR_CBANK_PARAM_SIZE
	.align		4
.L_32:
        /*044c*/ 	.byte	0x03, 0x19
        /*044e*/ 	.short	0x03f0


	//----- nvinfo : EIATTR_PARAM_CBANK
	.align		4
        /*0450*/ 	.byte	0x04, 0x0a
        /*0452*/ 	.short	(.L_34 - .L_33)
	.align		4
.L_33:
        /*0454*/ 	.word	index@(.nv.constant0._ZN7cutlass13device_kernelINS_4conv6kernel13ConvUniversalINS1_16ConvProblemShapeILNS1_8OperatorE2ELi2EEENS1_10collective14CollectiveConvINS1_46MainloopSm90TmaGmmaWarpSpecializedImplicitGemmILS5_2ELi18ELi2EN4cute5tupleIJNSA_1CILi2EEENSC_ILi1EEESE_EEENS1_36KernelImplicitTmaWarpSpecializedSm90ELi1EEENSB_IJNSC_ILi64EEENSB_IJNSC_ILi128EEEEEENSB_IJNSC_ILi32EEEEEEEEENS_10bfloat16_tESO_NSA_8TiledMMAINSA_8MMA_AtomIJNSA_4SM904GMMA28MMA_64x128x16_F32BF16BF16_SSILNSS_5MajorE1ELSU_1ELNSS_7ScaleInE1ELSV_1EEEEEENSA_6LayoutINSB_IJSE_SE_SE_EEENSB_IJNSC_ILi0EEES10_S10_EEEEENSB_IJNSA_10UnderscoreES13_S13_EEEEENS7_6detail26Sm90ImplicitGemmTileTraitsINSA_13SM90_TMA_LOADENSA_14ComposedLayoutINSA_7SwizzleILi3ELi4ELi3EEENSA_18smem_ptr_flag_bitsILi16EEENSY_INSB_IJNSB_IJSI_SE_EEENSB_IJNSC_ILi8EEENSC_ILi4EEEEEENSB_IJSE_NSC_ILi18EEEEEEEEENSB_IJNSB_IJSE_S10_EEENSB_IJSI_NSC_ILi512EEEEEENSB_IJS10_NSC_ILi2048EEEEEEEEEEEEEvEENS17_INSA_30SM90_TMA_LOAD_IM2COL_MULTICASTENS19_IS1B_S1D_NSY_INSB_IJNSB_IJSI_SD_EEES1H_S1J_EEENSB_IJNSB_IJSE_S1O_EEES1N_NSB_IJS10_NSC_ILi4096EEEEEEEEEEEEEvEEEENS_8epilogue10collective6detail29Sm90TmaWarpSpecializedAdapterINS26_15DefaultEpilogueISO_NSB_IJlNSB_IJSE_llEEES10_EEES2B_NS25_6thread17LinearCombinationISO_Li1EffLNS2C_9ScaleType4KindE0ELNS_15FloatRoundStyleE2ESO_EENS_4gemm15EpilogueDefaultEEEEEvvEEEEvNT_6ParamsE)
        /*0458*/ 	.short	0x0210
        /*045a*/ 	.short	0x03f0


	//----- nvinfo : EIATTR_SW_WAR
	.align		4
.L_34:
        /*045c*/ 	.byte	0x04, 0x36
        /*045e*/ 	.short	(.L_36 - .L_35)
.L_35:
        /*0460*/ 	.word	0x00000008
.L_36:


//--------------------- .nv.callgraph             --------------------------
	.section	.nv.callgraph,"",@"SHT_CUDA_CALLGRAPH"
	.align	4
	.sectionentsize	8
	.align		4
        /*0000*/ 	.word	0x00000000
	.align		4
        /*0004*/ 	.word	0xffffffff
	.align		4
        /*0008*/ 	.word	0x00000000
	.align		4
        /*000c*/ 	.word	0xfffffffe
	.align		4
        /*0010*/ 	.word	0x00000000
	.align		4
        /*0014*/ 	.word	0xfffffffd
	.align		4
        /*0018*/ 	.word	0x00000000
	.align		4
        /*001c*/ 	.word	0xfffffffc


//--------------------- .nv.constant4             --------------------------
	.section	.nv.constant4,"a",@progbits
	.align	8
	.align		8
.nv.constant4:
        /*0000*/ 	.dword	_ZN39_INTERNAL_2cebc001_4_k_cu_9495726c_35824cuda3std3__45__cpo5beginE
	.align		8
        /*0008*/ 	.dword	_ZN39_INTERNAL_2cebc001_4_k_cu_9495726c_35824cuda3std3__45__cpo3endE
	.align		8
        /*0010*/ 	.dword	_ZN39_INTERNAL_2cebc001_4_k_cu_9495726c_35824cuda3std3__45__cpo6cbeginE
	.align		8
        /*0018*/ 	.dword	_ZN39_INTERNAL_2cebc001_4_k_cu_9495726c_35824cuda3std3__45__cpo4cendE
	.align		8
        /*0020*/ 	.dword	_ZN39_INTERNAL_2cebc001_4_k_cu_9495726c_35824cuda3std3__441_GLOBAL__N__2cebc001_4_k_cu_9495726c_35826ignoreE
	.align		8
        /*0028*/ 	.dword	_ZN39_INTERNAL_2cebc001_4_k_cu_9495726c_35824cuda3std3__419piecewise_constructE
	.align		8
        /*0030*/ 	.dword	_ZN39_INTERNAL_2cebc001_4_k_cu_9495726c_35824cuda3std3__48in_placeE
	.align		8
        /*0038*/ 	.dword	_ZN39_INTERNAL_2cebc001_4_k_cu_9495726c_35824cuda3std6ranges3__45__cpo4swapE
	.align		8
        /*0040*/ 	.dword	_ZN39_INTERNAL_2cebc001_4_k_cu_9495726c_35824cuda3std6ranges3__45__cpo9iter_moveE
	.align		8
        /*0048*/ 	.dword	_ZN39_INTERNAL_2cebc001_4_k_cu_9495726c_35824cute7productE
	.align		8
        /*0050*/ 	.dword	_ZN39_INTERNAL_2cebc001_4_k_cu_9495726c_35824cute1_E


//--------------------- .text._ZN7cutlass13device_kernelINS_4conv6kernel13ConvUniversalINS1_16ConvProblemShapeILNS1_8OperatorE2ELi2EEENS1_10collective14CollectiveConvINS1_46MainloopSm90TmaGmmaWarpSpecializedImplicitGemmILS5_2ELi18ELi2EN4cute5tupleIJNSA_1CILi2EEENSC_ILi1EEESE_EEENS1_36KernelImplicitTmaWarpSpecializedSm90ELi1EEENSB_IJNSC_ILi64EEENSB_IJNSC_ILi128EEEEEENSB_IJNSC_ILi32EEEEEEEEENS_10bfloat16_tESO_NSA_8TiledMMAINSA_8MMA_AtomIJNSA_4SM904GMMA28MMA_64x128x16_F32BF16BF16_SSILNSS_5MajorE1ELSU_1ELNSS_7ScaleInE1ELSV_1EEEEEENSA_6LayoutINSB_IJSE_SE_SE_EEENSB_IJNSC_ILi0EEES10_S10_EEEEENSB_IJNSA_10UnderscoreES13_S13_EEEEENS7_6detail26Sm90ImplicitGemmTileTraitsINSA_13SM90_TMA_LOADENSA_14ComposedLayoutINSA_7SwizzleILi3ELi4ELi3EEENSA_18smem_ptr_flag_bitsILi16EEENSY_INSB_IJNSB_IJSI_SE_EEENSB_IJNSC_ILi8EEENSC_ILi4EEEEEENSB_IJSE_NSC_ILi18EEEEEEEEENSB_IJNSB_IJSE_S10_EEENSB_IJSI_NSC_ILi512EEEEEENSB_IJS10_NSC_ILi2048EEEEEEEEEEEEEvEENS17_INSA_30SM90_TMA_LOAD_IM2COL_MULTICASTENS19_IS1B_S1D_NSY_INSB_IJNSB_IJSI_SD_EEES1H_S1J_EEENSB_IJNSB_IJSE_S1O_EEES1N_NSB_IJS10_NSC_ILi4096EEEEEEEEEEEEEvEEEENS_8epilogue10collective6detail29Sm90TmaWarpSpecializedAdapterINS26_15DefaultEpilogueISO_NSB_IJlNSB_IJSE_llEEES10_EEES2B_NS25_6thread17LinearCombinationISO_Li1EffLNS2C_9ScaleType4KindE0ELNS_15FloatRoundStyleE2ESO_EENS_4gemm15EpilogueDefaultEEEEEvvEEEEvNT_6ParamsE --------------------------
	.section	.text._ZN7cutlass13device_kernelINS_4conv6kernel13ConvUniversalINS1_16ConvProblemShapeILNS1_8OperatorE2ELi2EEENS1_10collective14CollectiveConvINS1_46MainloopSm90TmaGmmaWarpSpecializedImplicitGemmILS5_2ELi18ELi2EN4cute5tupleIJNSA_1CILi2EEENSC_ILi1EEESE_EEENS1_36KernelImplicitTmaWarpSpecializedSm90ELi1EEENSB_IJNSC_ILi64EEENSB_IJNSC_ILi128EEEEEENSB_IJNSC_ILi32EEEEEEEEENS_10bfloat16_tESO_NSA_8TiledMMAINSA_8MMA_AtomIJNSA_4SM904GMMA28MMA_64x128x16_F32BF16BF16_SSILNSS_5MajorE1ELSU_1ELNSS_7ScaleInE1ELSV_1EEEEEENSA_6LayoutINSB_IJSE_SE_SE_EEENSB_IJNSC_ILi0EEES10_S10_EEEEENSB_IJNSA_10UnderscoreES13_S13_EEEEENS7_6detail26Sm90ImplicitGemmTileTraitsINSA_13SM90_TMA_LOADENSA_14ComposedLayoutINSA_7SwizzleILi3ELi4ELi3EEENSA_18smem_ptr_flag_bitsILi16EEENSY_INSB_IJNSB_IJSI_SE_EEENSB_IJNSC_ILi8EEENSC_ILi4EEEEEENSB_IJSE_NSC_ILi18EEEEEEEEENSB_IJNSB_IJSE_S10_EEENSB_IJSI_NSC_ILi512EEEEEENSB_IJS10_NSC_ILi2048EEEEEEEEEEEEEvEENS17_INSA_30SM90_TMA_LOAD_IM2COL_MULTICASTENS19_IS1B_S1D_NSY_INSB_IJNSB_IJSI_SD_EEES1H_S1J_EEENSB_IJNSB_IJSE_S1O_EEES1N_NSB_IJS10_NSC_ILi4096EEEEEEEEEEEEEvEEEENS_8epilogue10collective6detail29Sm90TmaWarpSpecializedAdapterINS26_15DefaultEpilogueISO_NSB_IJlNSB_IJSE_llEEES10_EEES2B_NS25_6thread17LinearCombinationISO_Li1EffLNS2C_9ScaleType4KindE0ELNS_15FloatRoundStyleE2ESO_EENS_4gemm15EpilogueDefaultEEEEEvvEEEEvNT_6ParamsE,"ax",@progbits
	.align	128
.text._ZN7cutlass13device_kernelINS_4conv6kernel13ConvUniversalINS1_16ConvProblemShapeILNS1_8OperatorE2ELi2EEENS1_10collective14CollectiveConvINS1_46MainloopSm90TmaGmmaWarpSpecializedImplicitGemmILS5_2ELi18ELi2EN4cute5tupleIJNSA_1CILi2EEENSC_ILi1EEESE_EEENS1_36KernelImplicitTmaWarpSpecializedSm90ELi1EEENSB_IJNSC_ILi64EEENSB_IJNSC_ILi128EEEEEENSB_IJNSC_ILi32EEEEEEEEENS_10bfloat16_tESO_NSA_8TiledMMAINSA_8MMA_AtomIJNSA_4SM904GMMA28MMA_64x128x16_F32BF16BF16_SSILNSS_5MajorE1ELSU_1ELNSS_7ScaleInE1ELSV_1EEEEEENSA_6LayoutINSB_IJSE_SE_SE_EEENSB_IJNSC_ILi0EEES10_S10_EEEEENSB_IJNSA_10UnderscoreES13_S13_EEEEENS7_6detail26Sm90ImplicitGemmTileTraitsINSA_13SM90_TMA_LOADENSA_14ComposedLayoutINSA_7SwizzleILi3ELi4ELi3EEENSA_18smem_ptr_flag_bitsILi16EEENSY_INSB_IJNSB_IJSI_SE_EEENSB_IJNSC_ILi8EEENSC_ILi4EEEEEENSB_IJSE_NSC_ILi18EEEEEEEEENSB_IJNSB_IJSE_S10_EEENSB_IJSI_NSC_ILi512EEEEEENSB_IJS10_NSC_ILi2048EEEEEEEEEEEEEvEENS17_INSA_30SM90_TMA_LOAD_IM2COL_MULTICASTENS19_IS1B_S1D_NSY_INSB_IJNSB_IJSI_SD_EEES1H_S1J_EEENSB_IJNSB_IJSE_S1O_EEES1N_NSB_IJS10_NSC_ILi4096EEEEEEEEEEEEEvEEEENS_8epilogue10collective6detail29Sm90TmaWarpSpecializedAdapterINS26_15DefaultEpilogueISO_NSB_IJlNSB_IJSE_llEEES10_EEES2B_NS25_6thread17LinearCombinationISO_Li1EffLNS2C_9ScaleType4KindE0ELNS_15FloatRoundStyleE2ESO_EENS_4gemm15EpilogueDefaultEEEEEvvEEEEvNT_6ParamsE:
        .type           _ZN7cutlass13device_kernelINS_4conv6kernel13ConvUniversalINS1_16ConvProblemShapeILNS1_8OperatorE2ELi2EEENS1_10collective14CollectiveConvINS1_46MainloopSm90TmaGmmaWarpSpecializedImplicitGemmILS5_2ELi18ELi2EN4cute5tupleIJNSA_1CILi2EEENSC_ILi1EEESE_EEENS1_36KernelImplicitTmaWarpSpecializedSm90ELi1EEENSB_IJNSC_ILi64EEENSB_IJNSC_ILi128EEEEEENSB_IJNSC_ILi32EEEEEEEEENS_10bfloat16_tESO_NSA_8TiledMMAINSA_8MMA_AtomIJNSA_4SM904GMMA28MMA_64x128x16_F32BF16BF16_SSILNSS_5MajorE1ELSU_1ELNSS_7ScaleInE1ELSV_1EEEEEENSA_6LayoutINSB_IJSE_SE_SE_EEENSB_IJNSC_ILi0EEES10_S10_EEEEENSB_IJNSA_10UnderscoreES13_S13_EEEEENS7_6detail26Sm90ImplicitGemmTileTraitsINSA_13SM90_TMA_LOADENSA_14ComposedLayoutINSA_7SwizzleILi3ELi4ELi3EEENSA_18smem_ptr_flag_bitsILi16EEENSY_INSB_IJNSB_IJSI_SE_EEENSB_IJNSC_ILi8EEENSC_ILi4EEEEEENSB_IJSE_NSC_ILi18EEEEEEEEENSB_IJNSB_IJSE_S10_EEENSB_IJSI_NSC_ILi512EEEEEENSB_IJS10_NSC_ILi2048EEEEEEEEEEEEEvEENS17_INSA_30SM90_TMA_LOAD_IM2COL_MULTICASTENS19_IS1B_S1D_NSY_INSB_IJNSB_IJSI_SD_EEES1H_S1J_EEENSB_IJNSB_IJSE_S1O_EEES1N_NSB_IJS10_NSC_ILi4096EEEEEEEEEEEEEvEEEENS_8epilogue10collective6detail29Sm90TmaWarpSpecializedAdapterINS26_15DefaultEpilogueISO_NSB_IJlNSB_IJSE_llEEES10_EEES2B_NS25_6thread17LinearCombinationISO_Li1EffLNS2C_9ScaleType4KindE0ELNS_15FloatRoundStyleE2ESO_EENS_4gemm15EpilogueDefaultEEEEEvvEEEEvNT_6ParamsE,@function
        .size           _ZN7cutlass13device_kernelINS_4conv6kernel13ConvUniversalINS1_16ConvProblemShapeILNS1_8OperatorE2ELi2EEENS1_10collective14CollectiveConvINS1_46MainloopSm90TmaGmmaWarpSpecializedImplicitGemmILS5_2ELi18ELi2EN4cute5tupleIJNSA_1CILi2EEENSC_ILi1EEESE_EEENS1_36KernelImplicitTmaWarpSpecializedSm90ELi1EEENSB_IJNSC_ILi64EEENSB_IJNSC_ILi128EEEEEENSB_IJNSC_ILi32EEEEEEEEENS_10bfloat16_tESO_NSA_8TiledMMAINSA_8MMA_AtomIJNSA_4SM904GMMA28MMA_64x128x16_F32BF16BF16_SSILNSS_5MajorE1ELSU_1ELNSS_7ScaleInE1ELSV_1EEEEEENSA_6LayoutINSB_IJSE_SE_SE_EEENSB_IJNSC_ILi0EEES10_S10_EEEEENSB_IJNSA_10UnderscoreES13_S13_EEEEENS7_6detail26Sm90ImplicitGemmTileTraitsINSA_13SM90_TMA_LOADENSA_14ComposedLayoutINSA_7SwizzleILi3ELi4ELi3EEENSA_18smem_ptr_flag_bitsILi16EEENSY_INSB_IJNSB_IJSI_SE_EEENSB_IJNSC_ILi8EEENSC_ILi4EEEEEENSB_IJSE_NSC_ILi18EEEEEEEEENSB_IJNSB_IJSE_S10_EEENSB_IJSI_NSC_ILi512EEEEEENSB_IJS10_NSC_ILi2048EEEEEEEEEEEEEvEENS17_INSA_30SM90_TMA_LOAD_IM2COL_MULTICASTENS19_IS1B_S1D_NSY_INSB_IJNSB_IJSI_SD_EEES1H_S1J_EEENSB_IJNSB_IJSE_S1O_EEES1N_NSB_IJS10_NSC_ILi4096EEEEEEEEEEEEEvEEEENS_8epilogue10collective6detail29Sm90TmaWarpSpecializedAdapterINS26_15DefaultEpilogueISO_NSB_IJlNSB_IJSE_llEEES10_EEES2B_NS25_6thread17LinearCombinationISO_Li1EffLNS2C_9ScaleType4KindE0ELNS_15FloatRoundStyleE2ESO_EENS_4gemm15EpilogueDefaultEEEEEvvEEEEvNT_6ParamsE,(.L_x_178 - _ZN7cutlass13device_kernelINS_4conv6kernel13ConvUniversalINS1_16ConvProblemShapeILNS1_8OperatorE2ELi2EEENS1_10collective14CollectiveConvINS1_46MainloopSm90TmaGmmaWarpSpecializedImplicitGemmILS5_2ELi18ELi2EN4cute5tupleIJNSA_1CILi2EEENSC_ILi1EEESE_EEENS1_36KernelImplicitTmaWarpSpecializedSm90ELi1EEENSB_IJNSC_ILi64EEENSB_IJNSC_ILi128EEEEEENSB_IJNSC_ILi32EEEEEEEEENS_10bfloat16_tESO_NSA_8TiledMMAINSA_8MMA_AtomIJNSA_4SM904GMMA28MMA_64x128x16_F32BF16BF16_SSILNSS_5MajorE1ELSU_1ELNSS_7ScaleInE1ELSV_1EEEEEENSA_6LayoutINSB_IJSE_SE_SE_EEENSB_IJNSC_ILi0EEES10_S10_EEEEENSB_IJNSA_10UnderscoreES13_S13_EEEEENS7_6detail26Sm90ImplicitGemmTileTraitsINSA_13SM90_TMA_LOADENSA_14ComposedLayoutINSA_7SwizzleILi3ELi4ELi3EEENSA_18smem_ptr_flag_bitsILi16EEENSY_INSB_IJNSB_IJSI_SE_EEENSB_IJNSC_ILi8EEENSC_ILi4EEEEEENSB_IJSE_NSC_ILi18EEEEEEEEENSB_IJNSB_IJSE_S10_EEENSB_IJSI_NSC_ILi512EEEEEENSB_IJS10_NSC_ILi2048EEEEEEEEEEEEEvEENS17_INSA_30SM90_TMA_LOAD_IM2COL_MULTICASTENS19_IS1B_S1D_NSY_INSB_IJNSB_IJSI_SD_EEES1H_S1J_EEENSB_IJNSB_IJSE_S1O_EEES1N_NSB_IJS10_NSC_ILi4096EEEEEEEEEEEEEvEEEENS_8epilogue10collective6detail29Sm90TmaWarpSpecializedAdapterINS26_15DefaultEpilogueISO_NSB_IJlNSB_IJSE_llEEES10_EEES2B_NS25_6thread17LinearCombinationISO_Li1EffLNS2C_9ScaleType4KindE0ELNS_15FloatRoundStyleE2ESO_EENS_4gemm15EpilogueDefaultEEEEEvvEEEEvNT_6ParamsE)
        .other          _ZN7cutlass13device_kernelINS_4conv6kernel13ConvUniversalINS1_16ConvProblemShapeILNS1_8OperatorE2ELi2EEENS1_10collective14CollectiveConvINS1_46MainloopSm90TmaGmmaWarpSpecializedImplicitGemmILS5_2ELi18ELi2EN4cute5tupleIJNSA_1CILi2EEENSC_ILi1EEESE_EEENS1_36KernelImplicitTmaWarpSpecializedSm90ELi1EEENSB_IJNSC_ILi64EEENSB_IJNSC_ILi128EEEEEENSB_IJNSC_ILi32EEEEEEEEENS_10bfloat16_tESO_NSA_8TiledMMAINSA_8MMA_AtomIJNSA_4SM904GMMA28MMA_64x128x16_F32BF16BF16_SSILNSS_5MajorE1ELSU_1ELNSS_7ScaleInE1ELSV_1EEEEEENSA_6LayoutINSB_IJSE_SE_SE_EEENSB_IJNSC_ILi0EEES10_S10_EEEEENSB_IJNSA_10UnderscoreES13_S13_EEEEENS7_6detail26Sm90ImplicitGemmTileTraitsINSA_13SM90_TMA_LOADENSA_14ComposedLayoutINSA_7SwizzleILi3ELi4ELi3EEENSA_18smem_ptr_flag_bitsILi16EEENSY_INSB_IJNSB_IJSI_SE_EEENSB_IJNSC_ILi8EEENSC_ILi4EEEEEENSB_IJSE_NSC_ILi18EEEEEEEEENSB_IJNSB_IJSE_S10_EEENSB_IJSI_NSC_ILi512EEEEEENSB_IJS10_NSC_ILi2048EEEEEEEEEEEEEvEENS17_INSA_30SM90_TMA_LOAD_IM2COL_MULTICASTENS19_IS1B_S1D_NSY_INSB_IJNSB_IJSI_SD_EEES1H_S1J_EEENSB_IJNSB_IJSE_S1O_EEES1N_NSB_IJS10_NSC_ILi4096EEEEEEEEEEEEEvEEEENS_8epilogue10collective6detail29Sm90TmaWarpSpecializedAdapterINS26_15DefaultEpilogueISO_NSB_IJlNSB_IJSE_llEEES10_EEES2B_NS25_6thread17LinearCombinationISO_Li1EffLNS2C_9ScaleType4KindE0ELNS_15FloatRoundStyleE2ESO_EENS_4gemm15EpilogueDefaultEEEEEvvEEEEvNT_6ParamsE,@"STO_CUDA_ENTRY STV_DEFAULT"
_ZN7cutlass13device_kernelINS_4conv6kernel13ConvUniversalINS1_16ConvProblemShapeILNS1_8OperatorE2ELi2EEENS1_10collective14CollectiveConvINS1_46MainloopSm90TmaGmmaWarpSpecializedImplicitGemmILS5_2ELi18ELi2EN4cute5tupleIJNSA_1CILi2EEENSC_ILi1EEESE_EEENS1_36KernelImplicitTmaWarpSpecializedSm90ELi1EEENSB_IJNSC_ILi64EEENSB_IJNSC_ILi128EEEEEENSB_IJNSC_ILi32EEEEEEEEENS_10bfloat16_tESO_NSA_8TiledMMAINSA_8MMA_AtomIJNSA_4SM904GMMA28MMA_64x128x16_F32BF16BF16_SSILNSS_5MajorE1ELSU_1ELNSS_7ScaleInE1ELSV_1EEEEEENSA_6LayoutINSB_IJSE_SE_SE_EEENSB_IJNSC_ILi0EEES10_S10_EEEEENSB_IJNSA_10UnderscoreES13_S13_EEEEENS7_6detail26Sm90ImplicitGemmTileTraitsINSA_13SM90_TMA_LOADENSA_14ComposedLayoutINSA_7SwizzleILi3ELi4ELi3EEENSA_18smem_ptr_flag_bitsILi16EEENSY_INSB_IJNSB_IJSI_SE_EEENSB_IJNSC_ILi8EEENSC_ILi4EEEEEENSB_IJSE_NSC_ILi18EEEEEEEEENSB_IJNSB_IJSE_S10_EEENSB_IJSI_NSC_ILi512EEEEEENSB_IJS10_NSC_ILi2048EEEEEEEEEEEEEvEENS17_INSA_30SM90_TMA_LOAD_IM2COL_MULTICASTENS19_IS1B_S1D_NSY_INSB_IJNSB_IJSI_SD_EEES1H_S1J_EEENSB_IJNSB_IJSE_S1O_EEES1N_NSB_IJS10_NSC_ILi4096EEEEEEEEEEEEEvEEEENS_8epilogue10collective6detail29Sm90TmaWarpSpecializedAdapterINS26_15DefaultEpilogueISO_NSB_IJlNSB_IJSE_llEEES10_EEES2B_NS25_6thread17LinearCombinationISO_Li1EffLNS2C_9ScaleType4KindE0ELNS_15FloatRoundStyleE2ESO_EENS_4gemm15EpilogueDefaultEEEEEvvEEEEvNT_6ParamsE:
[----:B------:R-:W-:Y:S01]  /*0000*/  LDC R1, c[0x0][0x28] ;  /* 0x00000a00ff017b82 */ /* 0x000fe20000000800 */
[----:B------:R-:W0:Y:S01]  /*0010*/  S2R R14, SR_TID.X ;  /* 0x00000000000e7919 */ /* 0x000e220000002100 */
[----:B------:R-:W-:Y:S01]  /*0020*/  ELECT P0, URZ, PT ;  /* 0x00000000003f782f */ /* 0x000fe20003800000 */
[----:B------:R-:W-:Y:S01]  /*0030*/  BSSY B0, `(.L_x_0) ;  /* 0x0000010000007945 */ /* 0x000fe20003800000 */
[----:B------:R-:W1:Y:S01]  /*0040*/  S2R R16, SR_CTAID.X ;  /* 0x0000000000107919 */ /* 0x000e620000002500 */
[--C-:B0-----:R-:W-:Y:S02]  /*0050*/  SHF.R.U32.HI R0, RZ, 0x5, R14.reuse ;  /* 0x00000005ff007819 */ /* 0x101fe4000001160e */
[----:B------:R-:W-:-:S03]  /*0060*/  SHF.R.U32.HI R2, RZ, 0x7, R14 ;  /* 0x00000007ff027819 */ /* 0x000fc6000001160e */
[----:B------:R-:W0:Y:S04]  /*0070*/  SHFL.IDX PT, R3, R0, RZ, 0x1f ;  /* 0x00001fff00037589 */ /* 0x000e2800000e0000 */
[----:B------:R2:W3:Y:S01]  /*0080*/  SHFL.IDX PT, R10, R2, RZ, 0x1f ;  /* 0x00001fff020a7589 */ /* 0x0004e200000e0000 */
[----:B0-----:R-:W-:-:S13]  /*0090*/  ISETP.NE.OR P0, PT, R3, RZ, !P0 ;  /* 0x000000ff0300720c */ /* 0x001fda0004705670 */
[----:B-123--:R-:W-:Y:S05]  /*00a0*/  @P0 BRA `(.L_x_1) ;  /* 0x0000000000200947 */ /* 0x00efea0003800000 */
[----:B------:R-:W-:Y:S02]  /*00b0*/  ULDC.64 UR4, c[0x0][0x198] ;  /* 0x0000660000047ab9 */ /* 0x000fe40000000a00 */
[----:B------:R-:W-:Y:S02]  /*00c0*/  UIADD3 UR6, UP0, UR4, 0xf0, URZ ;  /* 0x000000f004067890 */ /* 0x000fe4000ff1e03f */
[----:B------:R-:W-:Y:S02]  /*00d0*/  UIADD3 UR4, UP1, UR4, 0x1f0, URZ ;  /* 0x000001f004047890 */ /* 0x000fe4000ff3e03f */
[----:B------:R-:W-:Y:S02]  /*00e0*/  UIADD3.X UR7, URZ, UR5, URZ, UP0, !UPT ;  /* 0x000000053f077290 */ /* 0x000fe400087fe43f */
[----:B------:R-:W-:-:S07]  /*00f0*/  UIADD3.X UR5, URZ, UR5, URZ, UP1, !UPT ;  /* 0x000000053f057290 */ /* 0x000fce0008ffe43f */
[----:B------:R0:W-:Y:S02]  /*0100*/  UTMACCTL.PF [UR6] ;  /* 0x00000000060079b9 */ /* 0x0001e40008040000 */
[----:B------:R0:W-:Y:S02]  /*0110*/  UTMACCTL.PF [UR4] ;  /* 0x00000000040079b9 */ /* 0x0001e40008040000 */
[----:B0-----:R-:W-:Y:S01]  /*0120*/  NOP ;  /* 0x0000000000007918 */ /* 0x001fe20000000000 */
.L_x_1:
[----:B------:R-:W-:Y:S05]  /*0130*/  BSYNC B0 ;  /* 0x0000000000007941 */ /* 0x000fea0003800000 */
.L_x_0:
[----:B------:R-:W0:Y:S01]  /*0140*/  SHFL.IDX PT, R0, R0, RZ, 0x1f ;  /* 0x00001fff00007589 */ /* 0x000e2200000e0000 */
[----:B------:R-:W-:Y:S02]  /*0150*/  SHF.R.S32.HI R5, RZ, 0x1f, R14 ;  /* 0x0000001fff057819 */ /* 0x000fe4000001140e */
[----:B------:R-:W-:Y:S01]  /*0160*/  I2FP.F32.U32 R6, R16 ;  /* 0x0000001000067245 */ /* 0x000fe20000201000 */
[----:B------:R-:W1:Y:S01]  /*0170*/  S2R R18, SR_CTAID.Y ;  /* 0x0000000000127919 */ /* 0x000e620000002600 */
[----:B------:R-:W-:-:S04]  /*0180*/  LEA.HI R5, R5, R14, RZ, 0x7 ;  /* 0x0000000e05057211 */ /* 0x000fc800078f38ff */
[----:B------:R-:W-:-:S05]  /*0190*/  LOP3.LUT R5, R5, 0xffffff80, RZ, 0xc0, !PT ;  /* 0xffffff8005057812 */ /* 0x000fca00078ec0ff */
[----:B------:R-:W-:-:S05]  /*01a0*/  IMAD.IADD R17, R14, 0x1, -R5 ;  /* 0x000000010e117824 */ /* 0x000fca00078e0a05 */
[----:B------:R-:W-:-:S04]  /*01b0*/  SHF.R.S32.HI R2, RZ, 0x1f, R17 ;  /* 0x0000001fff027819 */ /* 0x000fc80000011411 */
[----:B------:R-:W-:Y:S02]  /*01c0*/  LEA.HI R2, R2, R17, RZ, 0x3 ;  /* 0x0000001102027211 */ /* 0x000fe400078f18ff */
[----:B0-----:R-:W-:Y:S02]  /*01d0*/  ISETP.NE.AND P0, PT, R0, RZ, PT ;  /* 0x000000ff0000720c */ /* 0x001fe40003f05270 */
[--C-:B------:R-:W-:Y:S02]  /*01e0*/  SHF.R.S32.HI R4, RZ, 0x3, R2.reuse ;  /* 0x00000003ff047819 */ /* 0x100fe40000011402 */
[----:B------:R-:W-:Y:S02]  /*01f0*/  SHF.R.S32.HI R5, RZ, 0x1f, R2 ;  /* 0x0000001fff057819 */ /* 0x000fe40000011402 */
[----:B------:R-:W-:-:S07]  /*0200*/  SHF.R.S32.HI R7, RZ, 0x1f, R0 ;  /* 0x0000001fff077819 */ /* 0x000fce0000011400 */
[----:B-1----:R-:W-:Y:S05]  /*0210*/  @P0 BRA `(.L_x_2) ;  /* 0x0000000000d40947 */ /* 0x002fea0003800000 */
[----:B------:R-:W-:Y:S01]  /*0220*/  ELECT P0, URZ, PT ;  /* 0x00000000003f782f */ /* 0x000fe20003800000 */
[----:B------:R-:W-:-:S12]  /*0230*/  BSSY B0, `(.L_x_2) ;  /* 0x0000033000007945 */ /* 0x000fd80003800000 */
[----:B------:R-:W-:Y:S05]  /*0240*/  @!P0 BRA `(.L_x_3) ;  /* 0x0000000000c48947 */ /* 0x000fea0003800000 */
[----:B------:R-:W0:Y:S01]  /*0250*/  S2UR UR8, SR_CgaCtaId ;  /* 0x00000000000879c3 */ /* 0x000e220000008800 */
[----:B------:R-:W-:Y:S01]  /*0260*/  UMOV UR4, 0x400 ;  /* 0x0000040000047882 */ /* 0x000fe20000000000 */
[----:B------:R-:W-:Y:S01]  /*0270*/  UMOV UR5, 0x1 ;  /* 0x0000000100057882 */ /* 0x000fe20000000000 */
[----:B------:R-:W-:Y:S02]  /*0280*/  UMOV UR6, 0x2 ;  /* 0x0000000200067882 */ /* 0x000fe40000000000 */
[----:B------:R-:W-:-:S04]  /*0290*/  UIADD3 UR6, -UR6, 0x100000, URZ ;  /* 0x0010000006067890 */ /* 0x000fc8000fffe13f */
[----:B------:R-:W-:Y:S02]  /*02a0*/  USHF.L.U32 UR7, UR6, 0xb, URZ ;  /* 0x0000000b06077899 */ /* 0x000fe4000800063f */
[----:B------:R-:W-:Y:S02]  /*02b0*/  USHF.L.U32 UR6, UR6, 0x1, URZ ;  /* 0x0000000106067899 */ /* 0x000fe4000800063f */
[----:B0-----:R-:W-:Y:S02]  /*02c0*/  ULEA UR8, UR8, UR4, 0x18 ;  /* 0x0000000408087291 */ /* 0x001fe4000f8ec03f */
[----:B------:R-:W-:-:S04]  /*02d0*/  UIADD3 UR4, -UR5, 0x100000, URZ ;  /* 0x0010000005047890 */ /* 0x000fc8000fffe13f */
[----:B------:R-:W-:Y:S02]  /*02e0*/  USHF.L.U32 UR5, UR4, 0xb, URZ ;  /* 0x0000000b04057899 */ /* 0x000fe4000800063f */
[----:B------:R-:W-:Y:S01]  /*02f0*/  USHF.L.U32 UR4, UR4, 0x1, URZ ;  /* 0x0000000104047899 */ /* 0x000fe2000800063f */
[----:B------:R-:W0:Y:S11]  /*0300*/  FENCE.VIEW.ASYNC.S ;  /* 0x00000000000073c6 */ /* 0x000e360000000000 */
[----:B0-----:R0:W1:Y:S01]  /*0310*/  SYNCS.EXCH.64 URZ, [UR8+0x36000], UR4 ;  /* 0x03600004083f75b2 */ /* 0x0010620008000100 */
[----:B------:R0:W2:Y:S01]  /*0320*/  SYNCS.EXCH.64 URZ, [UR8+0x36090], UR6 ;  /* 0x03609006083f75b2 */ /* 0x0000a20008000100 */
[----:B------:R0:W3:Y:S01]  /*0330*/  SYNCS.EXCH.64 URZ, [UR8+0x36008], UR4 ;  /* 0x03600804083f75b2 */ /* 0x0000e20008000100 */
[----:B------:R0:W4:Y:S01]  /*0340*/  SYNCS.EXCH.64 URZ, [UR8+0x36098], UR6 ;  /* 0x03609806083f75b2 */ /* 0x0001220008000100 */
[----:B------:R0:W0:Y:S01]  /*0350*/  SYNCS.EXCH.64 URZ, [UR8+0x36010], UR4 ;  /* 0x03601004083f75b2 */ /* 0x0000220008000100 */
        /* <DEDUP_REMOVED lines=31> */
[----:B-1234-:R-:W-:Y:S01]  /*0550*/  NOP ;  /* 0x0000000000007918 */ /* 0x01efe20000000000 */
.L_x_3:
[----:B0-----:R-:W-:Y:S05]  /*0560*/  BSYNC B0 ;  /* 0x0000000000007941 */ /* 0x001fea0003800000 */
.L_x_2:
[----:B------:R-:W-:Y:S01]  /*0570*/  ULDC UR4, c[0x0][0x150] ;  /* 0x0000540000047ab9 */ /* 0x000fe20000000800 */
[----:B------:R-:W-:Y:S01]  /*0580*/  LEA.HI R5, R5, R4, RZ, 0x2 ;  /* 0x0000000405057211 */ /* 0x000fe200078f10ff */
[----:B------:R-:W-:Y:S01]  /*0590*/  FMUL R6, R6, UR4 ;  /* 0x0000000406067c20 */ /* 0x000fe20008400000 */
[----:B------:R-:W-:Y:S01]  /*05a0*/  LEA.HI R7, R7, R0, RZ, 0x2 ;  /* 0x0000000007077211 */ /* 0x000fe200078f10ff */
[----:B------:R-:W-:Y:S01]  /*05b0*/  ULDC UR4, c[0x0][0x154] ;  /* 0x0000550000047ab9 */ /* 0x000fe20000000800 */
[----:B------:R-:W-:Y:S01]  /*05c0*/  LOP3.LUT R5, R5, 0xfffffffc, RZ, 0xc0, !PT ;  /* 0xfffffffc05057812 */ /* 0x000fe200078ec0ff */
[----:B------:R-:W0:Y:S01]  /*05d0*/  LDC R11, c[0x0][0x140] ;  /* 0x00005000ff0b7b82 */ /* 0x000e220000000800 */
[----:B------:R-:W-:Y:S01]  /*05e0*/  LOP3.LUT R7, R7, 0x3ffffffc, RZ, 0xc0, !PT ;  /* 0x3ffffffc07077812 */ /* 0x000fe200078ec0ff */
[----:B------:R-:W1:Y:S01]  /*05f0*/  F2I.U32.TRUNC.NTZ R6, R6 ;  /* 0x0000000600067305 */ /* 0x000e62000020f000 */
[----:B------:R-:W-:Y:S01]  /*0600*/  I2FP.F32.U32 R2, R18 ;  /* 0x0000001200027245 */ /* 0x000fe20000201000 */
[----:B------:R-:W-:Y:S01]  /*0610*/  IMAD.IADD R5, R4, 0x1, -R5 ;  /* 0x0000000104057824 */ /* 0x000fe200078e0a05 */
[----:B------:R-:W-:Y:S01]  /*0620*/  LOP3.LUT P0, RZ, R17, 0x7, RZ, 0xc0, !PT ;  /* 0x0000000711ff7812 */ /* 0x000fe2000780c0ff */
[----:B------:R-:W-:Y:S01]  /*0630*/  IMAD.IADD R0, R0, 0x1, -R7 ;  /* 0x0000000100007824 */ /* 0x000fe200078e0a07 */
[----:B------:R-:W-:Y:S01]  /*0640*/  ISETP.NE.AND P3, PT, R10, 0x1, PT ;  /* 0x000000010a00780c */ /* 0x000fe20003f65270 */
[----:B------:R-:W-:Y:S01]  /*0650*/  FMUL R8, R2, UR4 ;  /* 0x0000000402087c20 */ /* 0x000fe20008400000 */
[----:B------:R-:W-:Y:S01]  /*0660*/  ULDC UR4, c[0x0][0x144] ;  /* 0x0000510000047ab9 */ /* 0x000fe20000000800 */
[----:B------:R-:W-:Y:S01]  /*0670*/  IMAD R5, R0, 0x4, R5 ;  /* 0x0000000400057824 */ /* 0x000fe200078e0205 */
[----:B------:R-:W-:Y:S01]  /*0680*/  NOP ;  /* 0x0000000000007918 */ /* 0x000fe20000000000 */
[----:B------:R-:W-:-:S02]  /*0690*/  NOP ;  /* 0x0000000000007918 */ /* 0x000fc40000000000 */
[----:B------:R-:W2:Y:S01]  /*06a0*/  F2I.U32.TRUNC.NTZ R8, R8 ;  /* 0x0000000800087305 */ /* 0x000ea2000020f000 */
[C---:B------:R-:W-:Y:S01]  /*06b0*/  LEA.HI R0, R5.reuse, R5, RZ, 0x1 ;  /* 0x0000000505007211 */ /* 0x040fe200078f08ff */
[C---:B------:R-:W-:Y:S02]  /*06c0*/  IMAD.SHL.U32 R2, R5.reuse, 0x4, RZ ;  /* 0x0000000405027824 */ /* 0x040fe400078e00ff */
[----:B-1----:R-:W-:Y:S01]  /*06d0*/  IMAD.MOV R7, RZ, RZ, -R6 ;  /* 0x000000ffff077224 */ /* 0x002fe200078e0a06 */
[----:B------:R-:W-:Y:S02]  /*06e0*/  LOP3.LUT R0, R0, 0xfffffffe, RZ, 0xc0, !PT ;  /* 0xfffffffe00007812 */ /* 0x000fe400078ec0ff */
[----:B------:R-:W-:Y:S01]  /*06f0*/  LOP3.LUT R2, R5, 0xc, R2, 0x78, !PT ;  /* 0x0000000c05027812 */ /* 0x000fe200078e7802 */
[----:B------:R-:W-:Y:S01]  /*0700*/  IMAD R7, R7, UR4, R16 ;  /* 0x0000000407077c24 */ /* 0x000fe2000f8e0210 */
[----:B------:R-:W-:Y:S01]  /*0710*/  ULDC UR4, c[0x0][0x148] ;  /* 0x0000520000047ab9 */ /* 0x000fe20000000800 */
[----:B------:R-:W-:Y:S01]  /*0720*/  IMAD.IADD R0, R5, 0x1, -R0 ;  /* 0x0000000105007824 */ /* 0x000fe200078e0a00 */
[----:B0-----:R-:W-:-:S02]  /*0730*/  ISETP.EQ.U32.AND P1, PT, R11, 0x1, PT ;  /* 0x000000010b00780c */ /* 0x001fc40003f22070 */
[----:B------:R-:W-:Y:S02]  /*0740*/  ISETP.LT.U32.AND P0, PT, R2, 0x2, !P0 ;  /* 0x000000020200780c */ /* 0x000fe40004701070 */
[----:B------:R-:W-:Y:S01]  /*0750*/  ISETP.NE.AND P4, PT, R0, R7, PT ;  /* 0x000000070000720c */ /* 0x000fe20003f85270 */
[----:B--2---:R-:W-:Y:S01]  /*0760*/  IMAD.MOV R5, RZ, RZ, -R8 ;  /* 0x000000ffff057224 */ /* 0x004fe200078e0a08 */
[----:B------:R-:W-:-:S03]  /*0770*/  SHF.R.S32.HI R0, RZ, 0x1f, R3 ;  /* 0x0000001fff007819 */ /* 0x000fc60000011403 */
[----:B------:R-:W-:Y:S01]  /*0780*/  IMAD R5, R5, UR4, R18 ;  /* 0x0000000405057c24 */ /* 0x000fe2000f8e0212 */
[----:B------:R-:W-:-:S04]  /*0790*/  LEA.HI R0, R0, R3, RZ, 0x2 ;  /* 0x0000000300007211 */ /* 0x000fc800078f10ff */
[----:B------:R-:W-:-:S03]  /*07a0*/  LOP3.LUT R0, R0, 0xfffffffc, RZ, 0xc0, !PT ;  /* 0xfffffffc00007812 */ /* 0x000fc600078ec0ff */
[----:B------:R-:W-:Y:S02]  /*07b0*/  @P4 LEA.HI R4, R2, R2, RZ, 0x1 ;  /* 0x0000000202044211 */ /* 0x000fe400078f08ff */
[----:B------:R-:W-:Y:S01]  /*07c0*/  IMAD.IADD R9, R3, 0x1, -R0 ;  /* 0x0000000103097824 */ /* 0x000fe200078e0a00 */
[----:B------:R-:W-:Y:S02]  /*07d0*/  SEL R0, RZ, 0x1, !P0 ;  /* 0x00000001ff007807 */ /* 0x000fe40004000000 */
[----:B------:R-:W-:Y:S02]  /*07e0*/  @P4 SHF.R.S32.HI R4, RZ, 0x1, R4 ;  /* 0x00000001ff044819 */ /* 0x000fe40000011404 */
[----:B------:R-:W-:Y:S02]  /*07f0*/  LOP3.LUT P2, RZ, R10, R9, RZ, 0xfc, !PT ;  /* 0x000000090aff7212 */ /* 0x000fe4000784fcff */
[----:B------:R-:W-:Y:S01]  /*0800*/  @P4 ISETP.NE.AND P5, PT, R4, R5, PT ;  /* 0x000000050400420c */ /* 0x000fe20003fa5270 */
[----:B------:R-:W-:Y:S01]  /*0810*/  IMAD.MOV.U32 R5, RZ, RZ, 0x1 ;  /* 0x00000001ff057424 */ /* 0x000fe200078e00ff */
[----:B------:R-:W-:-:S02]  /*0820*/  SEL R3, RZ, 0x1, P2 ;  /* 0x00000001ff037807 */ /* 0x000fc40001000000 */
[----:B------:R-:W-:Y:S02]  /*0830*/  @P4 SEL R5, RZ, 0x1, P5 ;  /* 0x00000001ff054807 */ /* 0x000fe40002800000 */
[----:B------:R-:W-:Y:S02]  /*0840*/  SEL R3, R3, 0x2, P3 ;  /* 0x0000000203037807 */ /* 0x000fe40001800000 */
[----:B------:R-:W-:Y:S01]  /*0850*/  LOP3.LUT R5, R5, R0, RZ, 0xc0, !PT ;  /* 0x0000000005057212 */ /* 0x000fe200078ec0ff */
[----:B------:R-:W-:Y:S06]  /*0860*/  @!P1 BRA `(.L_x_4) ;  /* 0x0000000000089947 */ /* 0x000fec0003800000 */
[----:B------:R-:W-:Y:S01]  /*0870*/  UCGABAR_ARV ;  /* 0x00000000000079c7 */ /* 0x000fe20008000000 */
[----:B------:R-:W-:Y:S05]  /*0880*/  BRA `(.L_x_5) ;  /* 0x0000000000047947 */ /* 0x000fea0003800000 */
.L_x_4:
[----:B------:R-:W-:Y:S01]  /*0890*/  NOP ;  /* 0x0000000000007918 */ /* 0x000fe20000000000 */
.L_x_5:
[----:B------:R-:W-:Y:S01]  /*08a0*/  ULDC.64 UR4, c[0x0][0x598] ;  /* 0x0001660000047ab9 */ /* 0x000fe20000000a00 */
[----:B------:R-:W-:Y:S01]  /*08b0*/  ULDC.64 UR12, c[0x0][0x208] ;  /* 0x00008200000c7ab9 */ /* 0x000fe20000000a00 */
[----:B------:R-:W-:-:S04]  /*08c0*/  ISETP.NE.U32.AND P0, PT, RZ, UR4, PT ;  /* 0x00000004ff007c0c */ /* 0x000fc8000bf05070 */
[----:B------:R-:W-:-:S13]  /*08d0*/  ISETP.NE.AND.EX P0, PT, RZ, UR5, PT, P0 ;  /* 0x00000005ff007c0c */ /* 0x000fda000bf05300 */
[----:B------:R-:W-:Y:S05]  /*08e0*/  @!P0 BRA `(.L_x_6) ;  /* 0x00000000001c8947 */ /* 0x000fea0003800000 */
[----:B------:R-:W0:Y:S02]  /*08f0*/  LDC.64 R6, c[0x0][0x598] ;  /* 0x00016600ff067b82 */ /* 0x000e240000000a00 */
[----:B0-----:R-:W2:Y:S02]  /*0900*/  LDG.E.64 R6, desc[UR12][R6.64] ;  /* 0x0000000c06067981 */ /* 0x001ea4000c1e1b00 */
[----:B--2---:R-:W-:-:S04]  /*0910*/  ISETP.NE.U32.AND P0, PT, R6, RZ, PT ;  /* 0x000000ff0600720c */ /* 0x004fc80003f05070 */
[----:B------:R-:W-:-:S13]  /*0920*/  ISETP.NE.AND.EX P0, PT, R7, RZ, PT, P0 ;  /* 0x000000ff0700720c */ /* 0x000fda0003f05300 */
[----:B------:R-:W-:Y:S05]  /*0930*/  @!P0 BRA `(.L_x_6) ;  /* 0x0000000000088947 */ /* 0x000fea0003800000 */
[----:B------:R0:W5:Y:S01]  /*0940*/  LD.E R0, desc[UR12][R6.64] ;  /* 0x0000000c06007980 */ /* 0x000162000c101900 */
[----:B------:R-:W-:Y:S05]  /*0950*/  BRA `(.L_x_7) ;  /* 0x0000000000207947 */ /* 0x000fea0003800000 */
.L_x_6:
[----:B------:R-:W-:Y:S02]  /*0960*/  ULDC.64 UR4, c[0x0][0x588] ;  /* 0x0001620000047ab9 */ /* 0x000fe40000000a00 */
[----:B------:R-:W-:-:S04]  /*0970*/  ISETP.NE.U32.AND P0, PT, RZ, UR4, PT ;  /* 0x00000004ff007c0c */ /* 0x000fc8000bf05070 */
[----:B------:R-:W-:-:S13]  /*0980*/  ISETP.NE.AND.EX P0, PT, RZ, UR5, PT, P0 ;  /* 0x00000005ff007c0c */ /* 0x000fda000bf05300 */
[----:B------:R-:W-:Y:S05]  /*0990*/  @!P0 BRA `(.L_x_8) ;  /* 0x00000000000c8947 */ /* 0x000fea0003800000 */
[----:B------:R-:W0:Y:S02]  /*09a0*/  LDC.64 R6, c[0x0][0x588] ;  /* 0x00016200ff067b82 */ /* 0x000e240000000a00 */
[----:B0-----:R1:W5:Y:S01]  /*09b0*/  LDG.E R0, desc[UR12][R6.64] ;  /* 0x0000000c06007981 */ /* 0x001362000c1e1900 */
[----:B------:R-:W-:Y:S05]  /*09c0*/  BRA `(.L_x_7) ;  /* 0x0000000000047947 */ /* 0x000fea0003800000 */
.L_x_8:
[----:B------:R-:W2:Y:S02]  /*09d0*/  LDC R0, c[0x0][0x580] ;  /* 0x00016000ff007b82 */ /* 0x000ea40000000800 */
.L_x_7:
[----:B------:R-:W-:Y:S02]  /*09e0*/  ULDC.64 UR4, c[0x0][0x5a0] ;  /* 0x0001680000047ab9 */ /* 0x000fe40000000a00 */
[----:B------:R-:W-:-:S04]  /*09f0*/  ISETP.NE.U32.AND P0, PT, RZ, UR4, PT ;  /* 0x00000004ff007c0c */ /* 0x000fc8000bf05070 */
[----:B------:R-:W-:-:S13]  /*0a00*/  ISETP.NE.AND.EX P0, PT, RZ, UR5, PT, P0 ;  /* 0x00000005ff007c0c */ /* 0x000fda000bf05300 */
[----:B------:R-:W-:Y:S05]  /*0a10*/  @!P0 BRA `(.L_x_9) ;  /* 0x00000000001c8947 */ /* 0x000fea0003800000 */
[----:B01----:R-:W0:Y:S02]  /*0a20*/  LDC.64 R6, c[0x0][0x5a0] ;  /* 0x00016800ff067b82 */ /* 0x003e240000000a00 */
[----:B0-----:R-:W3:Y:S02]  /*0a30*/  LDG.E.64 R6, desc[UR12][R6.64] ;  /* 0x0000000c06067981 */ /* 0x001ee4000c1e1b00 */
[----:B---3--:R-:W-:-:S04]  /*0a40*/  ISETP.NE.U32.AND P0, PT, R6, RZ, PT ;  /* 0x000000ff0600720c */ /* 0x008fc80003f05070 */
[----:B------:R-:W-:-:S13]  /*0a50*/  ISETP.NE.AND.EX P0, PT, R7, RZ, PT, P0 ;  /* 0x000000ff0700720c */ /* 0x000fda0003f05300 */
[----:B------:R-:W-:Y:S05]  /*0a60*/  @!P0 BRA `(.L_x_9) ;  /* 0x0000000000088947 */ /* 0x000fea0003800000 */
[----:B------:R0:W5:Y:S01]  /*0a70*/  LD.E R4, desc[UR12][R6.64] ;  /* 0x0000000c06047980 */ /* 0x000162000c101900 */
[----:B------:R-:W-:Y:S05]  /*0a80*/  BRA `(.L_x_10) ;  /* 0x0000000000207947 */ /* 0x000fea0003800000 */
.L_x_9:
[----:B------:R-:W-:Y:S02]  /*0a90*/  ULDC.64 UR4, c[0x0][0x590] ;  /* 0x0001640000047ab9 */ /* 0x000fe40000000a00 */
[----:B------:R-:W-:-:S04]  /*0aa0*/  ISETP.NE.U32.AND P0, PT, RZ, UR4, PT ;  /* 0x00000004ff007c0c */ /* 0x000fc8000bf05070 */
[----:B------:R-:W-:-:S13]  /*0ab0*/  ISETP.NE.AND.EX P0, PT, RZ, UR5, PT, P0 ;  /* 0x00000005ff007c0c */ /* 0x000fda000bf05300 */
[----:B------:R-:W-:Y:S05]  /*0ac0*/  @!P0 BRA `(.L_x_11) ;  /* 0x00000000000c8947 */ /* 0x000fea0003800000 */
[----:B01----:R-:W0:Y:S02]  /*0ad0*/  LDC.64 R6, c[0x0][0x590] ;  /* 0x00016400ff067b82 */ /* 0x003e240000000a00 */
[----:B0-----:R1:W5:Y:S01]  /*0ae0*/  LDG.E R4, desc[UR12][R6.64] ;  /* 0x0000000c06047981 */ /* 0x001362000c1e1900 */
[----:B------:R-:W-:Y:S05]  /*0af0*/  BRA `(.L_x_10) ;  /* 0x0000000000047947 */ /* 0x000fea0003800000 */
.L_x_11:
[----:B------:R-:W3:Y:S02]  /*0b00*/  LDC R4, c[0x0][0x584] ;  /* 0x00016100ff047b82 */ /* 0x000ee40000000800 */
.L_x_10:
[----:B01----:R-:W0:Y:S08]  /*0b10*/  LDC R6, c[0x0][0x4c0] ;  /* 0x00013000ff067b82 */ /* 0x003e300000000800 */
[----:B------:R-:W1:Y:S01]  /*0b20*/  LDC R19, c[0x0][0x4c4] ;  /* 0x00013100ff137b82 */ /* 0x000e620000000800 */
[----:B0-----:R-:W-:-:S05]  /*0b30*/  VIADD R6, R6, 0x7f ;  /* 0x0000007f06067836 */ /* 0x001fca0000000000 */
[----:B------:R-:W-:Y:S02]  /*0b40*/  SHF.R.S32.HI R7, RZ, 0x1f, R6 ;  /* 0x0000001fff077819 */ /* 0x000fe40000011406 */
[----:B-1----:R-:W-:Y:S02]  /*0b50*/  IABS R15, R19 ;  /* 0x00000013000f7213 */ /* 0x002fe40000000000 */
[----:B------:R-:W-:Y:S02]  /*0b60*/  LEA.HI R7, R7, R6, RZ, 0x7 ;  /* 0x0000000607077211 */ /* 0x000fe400078f38ff */
[----:B------:R-:W0:Y:S02]  /*0b70*/  I2F.RP R12, R15 ;  /* 0x0000000f000c7306 */ /* 0x000e240000209400 */
[----:B------:R-:W-:-:S04]  /*0b80*/  SHF.R.S32.HI R11, RZ, 0x7, R7 ;  /* 0x00000007ff0b7819 */ /* 0x000fc80000011407 */
[-C--:B------:R-:W-:Y:S02]  /*0b90*/  IABS R20, R11.reuse ;  /* 0x0000000b00147213 */ /* 0x080fe40000000000 */
[----:B------:R-:W-:Y:S02]  /*0ba0*/  IABS R21, R11 ;  /* 0x0000000b00157213 */ /* 0x000fe40000000000 */
[----:B------:R-:W1:Y:S08]  /*0bb0*/  I2F.RP R8, R20 ;  /* 0x0000001400087306 */ /* 0x000e700000209400 */
[----:B0-----:R-:W-:Y:S08]  /*0bc0*/  MUFU.RCP R12, R12 ;  /* 0x0000000c000c7308 */ /* 0x001ff00000001000 */
[----:B-1----:R-:W0:Y:S02]  /*0bd0*/  MUFU.RCP R8, R8 ;  /* 0x0000000800087308 */ /* 0x002e240000001000 */
[----:B0-----:R-:W-:Y:S01]  /*0be0*/  VIADD R6, R8, 0xffffffe ;  /* 0x0ffffffe08067836 */ /* 0x001fe20000000000 */
[----:B------:R-:W-:-:S05]  /*0bf0*/  IABS R8, R18 ;  /* 0x0000001200087213 */ /* 0x000fca0000000000 */
[----:B------:R0:W1:Y:S02]  /*0c00*/  F2I.FTZ.U32.TRUNC.NTZ R7, R6 ;  /* 0x0000000600077305 */ /* 0x000064000021f000 */
[----:B0-----:R-:W-:Y:S02]  /*0c10*/  IMAD.MOV.U32 R6, RZ, RZ, RZ ;  /* 0x000000ffff067224 */ /* 0x001fe400078e00ff */
[----:B-1----:R-:W-:-:S04]  /*0c20*/  IMAD.MOV R13, RZ, RZ, -R7 ;  /* 0x000000ffff0d7224 */ /* 0x002fc800078e0a07 */
[----:B------:R-:W-:-:S04]  /*0c30*/  IMAD R13, R13, R20, RZ ;  /* 0x000000140d0d7224 */ /* 0x000fc800078e02ff */
[----:B------:R-:W-:-:S04]  /*0c40*/  IMAD.HI.U32 R7, R7, R13, R6 ;  /* 0x0000000d07077227 */ /* 0x000fc800078e0006 */
[----:B------:R-:W-:Y:S02]  /*0c50*/  IMAD.MOV R13, RZ, RZ, -R21 ;  /* 0x000000ffff0d7224 */ /* 0x000fe400078e0a15 */
[----:B------:R-:W-:-:S04]  /*0c60*/  IMAD.HI.U32 R6, R7, R8, RZ ;  /* 0x0000000807067227 */ /* 0x000fc800078e00ff */
[----:B------:R-:W-:Y:S01]  /*0c70*/  IMAD R7, R6, R13, R8 ;  /* 0x0000000d06077224 */ /* 0x000fe200078e0208 */
[----:B------:R-:W-:Y:S01]  /*0c80*/  LOP3.LUT R8, R18, R11, RZ, 0x3c, !PT ;  /* 0x0000000b12087212 */ /* 0x000fe200078e3cff */
[----:B------:R-:W-:-:S03]  /*0c90*/  VIADD R13, R12, 0xffffffe ;  /* 0x0ffffffe0c0d7836 */ /* 0x000fc60000000000 */
[----:B------:R-:W-:Y:S02]  /*0ca0*/  ISETP.GT.U32.AND P2, PT, R20, R7, PT ;  /* 0x000000071400720c */ /* 0x000fe40003f44070 */
[----:B------:R-:W-:-:S11]  /*0cb0*/  ISETP.GE.AND P3, PT, R8, RZ, PT ;  /* 0x000000ff0800720c */ /* 0x000fd60003f66270 */
[----:B------:R-:W-:Y:S02]  /*0cc0*/  @!P2 IMAD.IADD R7, R7, 0x1, -R20 ;  /* 0x000000010707a824 */ /* 0x000fe400078e0a14 */
[----:B------:R-:W-:Y:S01]  /*0cd0*/  @!P2 VIADD R6, R6, 0x1 ;  /* 0x000000010606a836 */ /* 0x000fe20000000000 */
[----:B------:R-:W-:Y:S02]  /*0ce0*/  ISETP.NE.AND P2, PT, R11, RZ, PT ;  /* 0x000000ff0b00720c */ /* 0x000fe40003f45270 */
[----:B------:R-:W-:Y:S02]  /*0cf0*/  ISETP.GE.U32.AND P0, PT, R7, R20, PT ;  /* 0x000000140700720c */ /* 0x000fe40003f06070 */
[----:B------:R-:W0:Y:S11]  /*0d00*/  F2I.FTZ.U32.TRUNC.NTZ R7, R13 ;  /* 0x0000000d00077305 */ /* 0x000e36000021f000 */
[----:B------:R-:W-:-:S04]  /*0d10*/  @P0 VIADD R6, R6, 0x1 ;  /* 0x0000000106060836 */ /* 0x000fc80000000000 */
[----:B------:R-:W-:Y:S02]  /*0d20*/  IMAD.MOV.U32 R20, RZ, RZ, R6 ;  /* 0x000000ffff147224 */ /* 0x000fe400078e0006 */
[----:B0-----:R-:W-:Y:S02]  /*0d30*/  IMAD.MOV R6, RZ, RZ, -R7 ;  /* 0x000000ffff067224 */ /* 0x001fe400078e0a07 */
[----:B------:R-:W-:Y:S01]  /*0d40*/  @!P3 IMAD.MOV R20, RZ, RZ, -R20 ;  /* 0x000000ffff14b224 */ /* 0x000fe200078e0a14 */
[----:B------:R-:W-:Y:S01]  /*0d50*/  @!P2 LOP3.LUT R20, RZ, R11, RZ, 0x33, !PT ;  /* 0x0000000bff14a212 */ /* 0x000fe200078e33ff */
[----:B------:R-:W-:Y:S02]  /*0d60*/  IMAD R21, R6, R15, RZ ;  /* 0x0000000f06157224 */ /* 0x000fe400078e02ff */
[----:B------:R-:W-:Y:S01]  /*0d70*/  IMAD.MOV.U32 R6, RZ, RZ, RZ ;  /* 0x000000ffff067224 */ /* 0x000fe200078e00ff */
[----:B------:R-:W-:-:S03]  /*0d80*/  IABS R8, R20 ;  /* 0x0000001400087213 */ /* 0x000fc60000000000 */
[----:B------:R-:W-:-:S04]  /*0d90*/  IMAD.HI.U32 R6, R7, R21, R6 ;  /* 0x0000001507067227 */ /* 0x000fc800078e0006 */
[----:B------:R-:W-:-:S04]  /*0da0*/  IMAD.MOV.U32 R7, RZ, RZ, R8 ;  /* 0x000000ffff077224 */ /* 0x000fc800078e0008 */
[----:B------:R-:W-:-:S04]  /*0db0*/  IMAD.HI.U32 R8, R6, R7, RZ ;  /* 0x0000000706087227 */ /* 0x000fc800078e00ff */
[----:B------:R-:W-:-:S04]  /*0dc0*/  IMAD.MOV R6, RZ, RZ, -R8 ;  /* 0x000000ffff067224 */ /* 0x000fc800078e0a08 */
[----:B------:R-:W-:-:S05]  /*0dd0*/  IMAD R6, R15, R6, R7 ;  /* 0x000000060f067224 */ /* 0x000fca00078e0207 */
[----:B------:R-:W-:-:S13]  /*0de0*/  ISETP.GT.U32.AND P2, PT, R15, R6, PT ;  /* 0x000000060f00720c */ /* 0x000fda0003f44070 */
[----:B------:R-:W-:Y:S02]  /*0df0*/  @!P2 IMAD.IADD R6, R6, 0x1, -R15 ;  /* 0x000000010606a824 */ /* 0x000fe400078e0a0f */
[----:B------:R-:W-:Y:S01]  /*0e00*/  @!P2 VIADD R8, R8, 0x1 ;  /* 0x000000010808a836 */ /* 0x000fe20000000000 */
[----:B------:R-:W-:Y:S02]  /*0e10*/  ISETP.NE.AND P2, PT, R19, RZ, PT ;  /* 0x000000ff1300720c */ /* 0x000fe40003f45270 */
[----:B------:R-:W-:Y:S02]  /*0e20*/  ISETP.GE.U32.AND P0, PT, R6, R15, PT ;  /* 0x0000000f0600720c */ /* 0x000fe40003f06070 */
[----:B------:R-:W-:-:S04]  /*0e30*/  LOP3.LUT R6, R20, R19, RZ, 0x3c, !PT ;  /* 0x0000001314067212 */ /* 0x000fc800078e3cff */
[----:B------:R-:W-:Y:S01]  /*0e40*/  ISETP.GE.AND P3, PT, R6, RZ, PT ;  /* 0x000000ff0600720c */ /* 0x000fe20003f66270 */
[----:B------:R-:W-:-:S04]  /*0e50*/  IMAD.MOV R6, RZ, RZ, -R20 ;  /* 0x000000ffff067224 */ /* 0x000fc800078e0a14 */
[----:B------:R-:W-:Y:S02]  /*0e60*/  IMAD R6, R11, R6, R18 ;  /* 0x000000060b067224 */ /* 0x000fe400078e0212 */
[----:B------:R-:W-:-:S06]  /*0e70*/  @P0 VIADD R8, R8, 0x1 ;  /* 0x0000000108080836 */ /* 0x000fcc0000000000 */
[----:B------:R-:W-:Y:S01]  /*0e80*/  @!P3 IMAD.MOV R8, RZ, RZ, -R8 ;  /* 0x000000ffff08b224 */ /* 0x000fe200078e0a08 */
[----:B------:R-:W-:-:S05]  /*0e90*/  @!P2 LOP3.LUT R8, RZ, R19, RZ, 0x33, !PT ;  /* 0x00000013ff08a212 */ /* 0x000fca00078e33ff */
[----:B------:R-:W-:-:S04]  /*0ea0*/  IMAD.MOV R12, RZ, RZ, -R8 ;  /* 0x000000ffff0c7224 */ /* 0x000fc800078e0a08 */
[----:B------:R-:W-:Y:S01]  /*0eb0*/  IMAD R15, R19, R12, R20 ;  /* 0x0000000c130f7224 */ /* 0x000fe200078e0214 */
[----:B------:R-:W-:Y:S06]  /*0ec0*/  @!P1 BRA `(.L_x_12) ;  /* 0x00000000000c9947 */ /* 0x000fec0003800000 */
[----:B------:R-:W-:Y:S01]  /*0ed0*/  UCGABAR_WAIT ;  /* 0x0000000000007dc7 */ /* 0x000fe20008000000 */
[----:B------:R-:W-:Y:S01]  /*0ee0*/  CCTL.IVALL ;  /* 0x00000000ff00798f */ /* 0x000fe20002000000 */
[----:B------:R-:W-:Y:S05]  /*0ef0*/  BRA `(.L_x_13) ;  /* 0x0000000000047947 */ /* 0x000fea0003800000 */
.L_x_12:
[----:B------:R-:W-:Y:S06]  /*0f00*/  BAR.SYNC.DEFER_BLOCKING 0x0 ;  /* 0x0000000000007b1d */ /* 0x000fec0000010000 */
.L_x_13:
[----:B------:R-:W0:Y:S01]  /*0f10*/  LDC R11, c[0x0][0x290] ;  /* 0x0000a400ff0b7b82 */ /* 0x000e220000000800 */
[----:B------:R-:W-:Y:S01]  /*0f20*/  ISETP.NE.AND P0, PT, R10, RZ, PT ;  /* 0x000000ff0a00720c */ /* 0x000fe20003f05270 */
[----:B0-----:R-:W-:-:S05]  /*0f30*/  VIADD R7, R11, 0x1f ;  /* 0x0000001f0b077836 */ /* 0x001fca0000000000 */
[----:B------:R-:W-:-:S04]  /*0f40*/  SHF.R.S32.HI R12, RZ, 0x1f, R7 ;  /* 0x0000001fff0c7819 */ /* 0x000fc80000011407 */
[----:B------:R-:W-:-:S04]  /*0f50*/  LEA.HI R7, R12, R7, RZ, 0x5 ;  /* 0x000000070c077211 */ /* 0x000fc800078f28ff */
[----:B------:R-:W-:Y:S01]  /*0f60*/  SHF.R.S32.HI R7, RZ, 0x5, R7 ;  /* 0x00000005ff077819 */ /* 0x000fe20000011407 */
[----:B------:R-:W-:Y:S06]  /*0f70*/  @!P0 BRA `(.L_x_14) ;  /* 0x00000050002c8947 */ /* 0x000fec0003800000 */
[----:B------:R-:W-:-:S13]  /*0f80*/  ISETP.NE.AND P0, PT, R10, 0x1, PT ;  /* 0x000000010a00780c */ /* 0x000fda0003f05270 */
[----:B------:R-:W-:Y:S05]  /*0f90*/  @P0 EXIT ;  /* 0x000000000000094d */ /* 0x000fea0003800000 */
[----:B------:R-:W-:Y:S01]  /*0fa0*/  ISETP.GE.AND P0, PT, R11, 0x1, PT ;  /* 0x000000010b00780c */ /* 0x000fe20003f06270 */
[----:B------:R-:W-:Y:S01]  /*0fb0*/  UMOV UR4, URZ ;  /* 0x0000003f00047c82 */ /* 0x000fe20008000000 */
[----:B------:R-:W-:Y:S02]  /*0fc0*/  CS2R R86, SRZ ;  /* 0x0000000000567805 */ /* 0x000fe4000001ff00 */
[----:B------:R-:W-:Y:S02]  /*0fd0*/  CS2R R24, SRZ ;  /* 0x0000000000187805 */ /* 0x000fe4000001ff00 */
[----:B------:R-:W-:Y:S02]  /*0fe0*/  CS2R R26, SRZ ;  /* 0x00000000001a7805 */ /* 0x000fe4000001ff00 */
[----:B------:R-:W-:Y:S02]  /*0ff0*/  CS2R R28, SRZ ;  /* 0x00000000001c7805 */ /* 0x000fe4000001ff00 */
[----:B------:R-:W-:-:S02]  /*1000*/  CS2R R30, SRZ ;  /* 0x00000000001e7805 */ /* 0x000fc4000001ff00 */
[----:B------:R-:W-:Y:S02]  /*1010*/  CS2R R32, SRZ ;  /* 0x0000000000207805 */ /* 0x000fe4000001ff00 */
        /* <DEDUP_REMOVED lines=25> */
[----:B------:R-:W-:Y:S01]  /*11b0*/  CS2R R84, SRZ ;  /* 0x0000000000547805 */ /* 0x000fe2000001ff00 */
[----:B------:R-:W-:Y:S06]  /*11c0*/  @!P0 BRA `(.L_x_15) ;  /* 0x0000000000748947 */ /* 0x000fec0003800000 */
[----:B------:R-:W-:-:S04]  /*11d0*/  LOP3.LUT R9, R3, 0x1, RZ, 0xfc, !PT ;  /* 0x0000000103097812 */ /* 0x000fc800078efcff */
[----:B------:R-:W-:-:S13]  /*11e0*/  ISETP.NE.AND P0, PT, R9, 0x3, PT ;  /* 0x000000030900780c */ /* 0x000fda0003f05270 */
[----:B------:R-:W-:Y:S05]  /*11f0*/  @!P0 BRA `(.L_x_16) ;  /* 0x0000000000048947 */ /* 0x000fea0003800000 */
[----:B------:R-:W-:Y:S01]  /*1200*/  BPT.TRAP 0x1 ;  /* 0x000000040000795c */ /* 0x000fe20000300000 */
.L_x_16:
[----:B------:R-:W0:Y:S01]  /*1210*/  S2UR UR5, SR_CgaCtaId ;  /* 0x00000000000579c3 */ /* 0x000e220000008800 */
[----:B------:R-:W-:Y:S01]  /*1220*/  SHF.L.U32 R9, RZ, 0x1f, RZ ;  /* 0x0000001fff097819 */ /* 0x000fe200000006ff */
[----:B------:R-:W-:Y:S02]  /*1230*/  UMOV UR4, 0x400 ;  /* 0x0000040000047882 */ /* 0x000fe40000000000 */
[----:B0-----:R-:W-:-:S12]  /*1240*/  ULEA UR6, UR5, UR4, 0x18 ;  /* 0x0000000405067291 */ /* 0x001fd8000f8ec03f */
.L_x_17:
[----:B0-----:R-:W-:-:S04]  /*1250*/  IMAD.U32 R10, RZ, RZ, UR6 ;  /* 0x00000006ff0a7e24 */ /* 0x001fc8000f8e00ff */
[----:B------:R0:W1:Y:S03]  /*1260*/  SYNCS.PHASECHK.TRANS64.TRYWAIT P0, [R10+URZ+0x36000], R9 ;  /* 0x036000090a0075a7 */ /* 0x000066000800017f */
[----:B-1----:R-:W-:Y:S05]  /*1270*/  @!P0 NANOSLEEP.SYNCS 0x989680 ;  /* 0x009896800000895d */ /* 0x002fea0003900000 */
[----:B------:R-:W1:Y:S02]  /*1280*/  @!P0 SYNCS.PHASECHK.TRANS64 P0, [R10+URZ+0x36000], R9 ;  /* 0x036000090a0085a7 */ /* 0x000e64000800007f */
[----:B-1----:R-:W-:Y:S05]  /*1290*/  @!P0 BRA `(.L_x_17) ;  /* 0xfffffffc00ec8947 */ /* 0x002fea000383ffff */
[----:B------:R-:W-:Y:S01]  /*12a0*/  UIADD3 UR4, UR6, 0x12000, URZ ;  /* 0x0001200006047890 */ /* 0x000fe2000fffe03f */
[----:B------:R-:W-:Y:S01]  /*12b0*/  WARPGROUP.ARRIVE ;  /* 0x00000000000079c5 */ /* 0x000fe20000000000 */
[----:B------:R-:W-:Y:S02]  /*12c0*/  UMOV UR7, 0x40000040 ;  /* 0x4000004000077882 */ /* 0x000fe40000000000 */
[----:B------:R-:W-:Y:S02]  /*12d0*/  USHF.R.U32.HI UR5, URZ, 0x4, UR4 ;  /* 0x000000043f057899 */ /* 0x000fe40008011604 */
[----:B------:R-:W-:Y:S02]  /*12e0*/  USHF.R.U32.HI UR4, URZ, 0x4, UR6 ;  /* 0x000000043f047899 */ /* 0x000fe40008011606 */
[----:B------:R-:W-:Y:S02]  /*12f0*/  ULOP3.LUT UR5, UR5, 0x3fff, URZ, 0xc0, !UPT ;  /* 0x00003fff05057892 */ /* 0x000fe4000f8ec03f */
[----:B------:R-:W-:-:S02]  /*1300*/  ULOP3.LUT UR4, UR4, 0x3fff, URZ, 0xc0, !UPT ;  /* 0x00003fff04047892 */ /* 0x000fc4000f8ec03f */
[----:B------:R-:W-:-:S03]  /*1310*/  ULOP3.LUT UR6, UR5, 0x1000000, URZ, 0xfc, !UPT ;  /* 0x0100000005067892 */ /* 0x000fc6000f8efc3f */
[----:B------:R-:W-:-:S06]  /*1320*/  UMOV UR5, 0x40000040 ;  /* 0x4000004000057882 */ /* 0x000fcc0000000000 */
[----:B------:R-:W-:Y:S01]  /*1330*/  HGMMA.64x128x16.F32.BF16 R24, gdesc[UR4].tnspA.tnspB, RZ, !UPT ;  /* 0x61e00000041879f0 */ /* 0x000fe2000c7018ff */
[----:B------:R-:W-:Y:S02]  /*1340*/  UIADD3 UR4, UR4, 0x80, URZ ;  /* 0x0000008004047890 */ /* 0x000fe4000fffe03f */
[----:B------:R-:W-:Y:S01]  /*1350*/  UIADD3 UR6, UR6, 0x80, URZ ;  /* 0x0000008006067890 */ /* 0x000fe2000fffe03f */
[----:B------:R-:W-:Y:S01]  /*1360*/  UMOV UR5, 0x40000040 ;  /* 0x4000004000057882 */ /* 0x000fe20000000000 */
[----:B------:R-:W-:-:S07]  /*1370*/  UMOV UR7, 0x40000040 ;  /* 0x4000004000077882 */ /* 0x000fce0000000000 */
[----:B------:R-:W-:Y:S01]  /*1380*/  HGMMA.64x128x16.F32.BF16 R24, gdesc[UR4].tnspA.tnspB, R24, gsb0 ;  /* 0x61e00000041879f0 */ /* 0x000fe20008001818 */
[----:B------:R-:W-:-:S05]  /*1390*/  UMOV UR4, 0x1 ;  /* 0x0000000100047882 */ /* 0x000fca0000000000 */
.L_x_15:
[----:B0-----:R-:W-:-:S05]  /*13a0*/  VIMNMX R10, R7, 0x1, PT ;  /* 0x00000001070a7848 */ /* 0x001fca0003fe0100 */
[----:B------:R-:W-:-:S05]  /*13b0*/  IMAD.IADD R7, R7, 0x1, -R10 ;  /* 0x0000000107077824 */ /* 0x000fca00078e0a0a */
[----:B------:R-:W-:-:S13]  /*13c0*/  ISETP.GE.AND P0, PT, R7, 0x1, PT ;  /* 0x000000010700780c */ /* 0x000fda0003f06270 */
[----:B------:R-:W-:Y:S05]  /*13d0*/  @!P0 BRA `(.L_x_18) ;  /* 0x0000000000e88947 */ /* 0x000fea0003800000 */
[----:B------:R-:W0:Y:S01]  /*13e0*/  S2UR UR6, SR_CgaCtaId ;  /* 0x00000000000679c3 */ /* 0x000e220000008800 */
[----:B------:R-:W-:Y:S01]  /*13f0*/  UMOV UR5, 0x400 ;  /* 0x0000040000057882 */ /* 0x000fe20000000000 */
[----:B------:R-:W-:Y:S01]  /*1400*/  LOP3.LUT R14, R3, 0x1, RZ, 0xfc, !PT ;  /* 0x00000001030e7812 */ /* 0x000fe200078efcff */
[----:B------:R-:W-:Y:S01]  /*1410*/  IMAD.MOV.U32 R13, RZ, RZ, RZ ;  /* 0x000000ffff0d7224 */ /* 0x000fe200078e00ff */
[----:B------:R-:W-:Y:S01]  /*1420*/  UISETP.NE.U32.AND UP0, UPT, UR4, URZ, UPT ;  /* 0x0000003f0400728c */ /* 0x000fe2000bf05070 */
[----:B------:R-:W-:Y:S02]  /*1430*/  IMAD.MOV.U32 R9, RZ, RZ, R7 ;  /* 0x000000ffff097224 */ /* 0x000fe400078e0007 */
[----:B------:R-:W-:Y:S01]  /*1440*/  IMAD.MOV.U32 R10, RZ, RZ, RZ ;  /* 0x000000ffff0a7224 */ /* 0x000fe200078e00ff */
[----:B0-----:R-:W-:-:S04]  /*1450*/  ULEA UR5, UR6, UR5, 0x18 ;  /* 0x0000000506057291 */ /* 0x001fc8000f8ec03f */
[----:B------:R-:W-:-:S04]  /*1460*/  UIADD3 UR6, UR5, 0x12000, URZ ;  /* 0x0001200005067890 */ /* 0x000fc8000fffe03f */
[----:B------:R-:W-:Y:S02]  /*1470*/  USHF.R.U32.HI UR7, URZ, 0x4, UR6 ;  /* 0x000000043f077899 */ /* 0x000fe40008011606 */
[----:B------:R-:W-:Y:S02]  /*1480*/  USHF.R.U32.HI UR6, URZ, 0x4, UR5 ;  /* 0x000000043f067899 */ /* 0x000fe40008011605 */
[----:B------:R-:W-:Y:S02]  /*1490*/  ULOP3.LUT UR7, UR7, 0x3fff, URZ, 0xc0, !UPT ;  /* 0x00003fff07077892 */ /* 0x000fe4000f8ec03f */
[----:B------:R-:W-:Y:S02]  /*14a0*/  ULOP3.LUT UR6, UR6, 0x3fff, URZ, 0xc0, !UPT ;  /* 0x00003fff06067892 */ /* 0x000fe4000f8ec03f */
[----:B------:R-:W-:-:S12]  /*14b0*/  ULOP3.LUT UR7, UR7, 0x1000000, URZ, 0xfc, !UPT ;  /* 0x0100000007077892 */ /* 0x000fd8000f8efc3f */
.L_x_23:
[----:B------:R-:W-:-:S13]  /*14c0*/  ISETP.NE.AND P1, PT, R14, 0x3, PT ;  /* 0x000000030e00780c */ /* 0x000fda0003f25270 */
[----:B------:R-:W-:Y:S05]  /*14d0*/  @!P1 BRA `(.L_x_19) ;  /* 0x0000000000049947 */ /* 0x000fea0003800000 */
[----:B------:R-:W-:Y:S01]  /*14e0*/  BPT.TRAP 0x1 ;  /* 0x000000040000795c */ /* 0x000fe20000300000 */
.L_x_19:
[----:B------:R-:W-:Y:S01]  /*14f0*/  SHF.L.U32 R11, R13, 0x1f, RZ ;  /* 0x0000001f0d0b7819 */ /* 0x000fe200000006ff */
[----:B------:R-:W-:-:S12]  /*1500*/  ULEA UR8, UR4, UR5, 0x3 ;  /* 0x0000000504087291 */ /* 0x000fd8000f8e183f */
.L_x_20:
[----:B0-----:R-:W-:-:S04]  /*1510*/  IMAD.U32 R12, RZ, RZ, UR8 ;  /* 0x00000008ff0c7e24 */ /* 0x001fc8000f8e00ff */
[----:B------:R0:W1:Y:S03]  /*1520*/  SYNCS.PHASECHK.TRANS64.TRYWAIT P0, [R12+URZ+0x36000], R11 ;  /* 0x0360000b0c0075a7 */ /* 0x000066000800017f */
[----:B-1----:R-:W-:Y:S05]  /*1530*/  @!P0 NANOSLEEP.SYNCS 0x989680 ;  /* 0x009896800000895d */ /* 0x002fea0003900000 */
[----:B------:R-:W1:Y:S02]  /*1540*/  @!P0 SYNCS.PHASECHK.TRANS64 P0, [R12+URZ+0x36000], R11 ;  /* 0x0360000b0c0085a7 */ /* 0x000e64000800007f */
[----:B-1----:R-:W-:Y:S05]  /*1550*/  @!P0 BRA `(.L_x_20) ;  /* 0xfffffffc00ec8947 */ /* 0x002fea000383ffff */
[----:B------:R-:W-:Y:S01]  /*1560*/  ULEA UR8, UR4, UR6, 0x8 ;  /* 0x0000000604087291 */ /* 0x000fe2000f8e403f */
[----:B------:R-:W-:Y:S01]  /*1570*/  WARPGROUP.ARRIVE ;  /* 0x00000000000079c5 */ /* 0x000fe20000000000 */
[----:B------:R-:W-:Y:S01]  /*1580*/  ULEA UR10, UR4, UR7, 0x9 ;  /* 0x00000007040a7291 */ /* 0x000fe2000f8e483f */
[----:B------:R-:W-:Y:S01]  /*1590*/  UMOV UR9, 0x40000040 ;  /* 0x4000004000097882 */ /* 0x000fe20000000000 */
[----:B------:R-:W-:-:S07]  /*15a0*/  UMOV UR11, 0x40000040 ;  /* 0x40000040000b7882 */ /* 0x000fce0000000000 */
[----:B------:R-:W-:Y:S01]  /*15b0*/  HGMMA.64x128x16.F32.BF16 R24, gdesc[UR8].tnspA.tnspB, R24, UP0 ;  /* 0x61e00000081879f0 */ /* 0x000fe2000bf01818 */
[----:B------:R-:W-:Y:S02]  /*15c0*/  UIADD3 UR8, UR8, 0x80, URZ ;  /* 0x0000008008087890 */ /* 0x000fe4000fffe03f */
[----:B------:R-:W-:Y:S01]  /*15d0*/  UIADD3 UR10, UR10, 0x80, URZ ;  /* 0x000000800a0a7890 */ /* 0x000fe2000fffe03f */
[----:B------:R-:W-:Y:S01]  /*15e0*/  UMOV UR9, 0x40000040 ;  /* 0x4000004000097882 */ /* 0x000fe20000000000 */
[----:B------:R-:W-:-:S07]  /*15f0*/  UMOV UR11, 0x40000040 ;  /* 0x40000040000b7882 */ /* 0x000fce0000000000 */
[----:B------:R-:W-:Y:S03]  /*1600*/  HGMMA.64x128x16.F32.BF16 R24, gdesc[UR8].tnspA.tnspB, R24, gsb0 ;  /* 0x61e00000081879f0 */ /* 0x000fe60008001818 */
[----:B------:R-:W-:Y:S02]  /*1610*/  WARPGROUP.DEPBAR.LE gsb0, 0x1 ;  /* 0x00008000000079c5 */ /* 0x000fe40000010100 */
[----:B------:R-:W-:Y:S05]  /*1620*/  @!P1 BRA `(.L_x_21) ;  /* 0x0000000000049947 */ /* 0x000fea0003800000 */
[----:B------:R-:W-:Y:S01]  /*1630*/  BPT.TRAP 0x1 ;  /* 0x000000040000795c */ /* 0x000fe20000300000 */
.L_x_21:
[----:B------:R-:W-:-:S13]  /*1640*/  ISETP.NE.AND P0, PT, R5, RZ, PT ;  /* 0x000000ff0500720c */ /* 0x000fda0003f05270 */
[----:B0-----:R-:W-:-:S05]  /*1650*/  @P0 LEA R11, R10, UR5, 0x3 ;  /* 0x000000050a0b0c11 */ /* 0x001fca000f8e18ff */
[----:B------:R-:W-:-:S05]  /*1660*/  @P0 VIADD R11, R11, 0x36090 ;  /* 0x000360900b0b0836 */ /* 0x000fca0000000000 */
[----:B------:R-:W-:-:S04]  /*1670*/  @P0 PRMT R11, R2, 0x654, R11 ;  /* 0x00000654020b0816 */ /* 0x000fc8000000000b */
[----:B------:R0:W-:Y:S01]  /*1680*/  @P0 SYNCS.ARRIVE.TRANS64.RED.A1T0 RZ, [R11+URZ], RZ ;  /* 0x000000ff0bff09a7 */ /* 0x0001e2000810043f */
[----:B------:R-:W-:-:S13]  /*1690*/  ISETP.GT.U32.AND P0, PT, R3, 0x1, PT ;  /* 0x000000010300780c */ /* 0x000fda0003f04070 */
[----:B0-----:R-:W-:Y:S05]  /*16a0*/  @P0 BRA `(.L_x_22) ;  /* 0x0000000000040947 */ /* 0x001fea0003800000 */
[----:B------:R-:W-:Y:S01]  /*16b0*/  BPT.TRAP 0x1 ;  /* 0x000000040000795c */ /* 0x000fe20000300000 */
.L_x_22:
[----:B------:R-:W-:Y:S01]  /*16c0*/  UIADD3 UR4, UR4, 0x1, URZ ;  /* 0x0000000104047890 */ /* 0x000fe2000fffe03f */
[C---:B------:R-:W-:Y:S01]  /*16d0*/  ISETP.GT.AND P1, PT, R9.reuse, 0x1, PT ;  /* 0x000000010900780c */ /* 0x040fe20003f24270 */
[----:B------:R-:W-:Y:S02]  /*16e0*/  VIADD R10, R10, 0x1 ;  /* 0x000000010a0a7836 */ /* 0x000fe40000000000 */
[----:B------:R-:W-:Y:S01]  /*16f0*/  UISETP.NE.AND UP0, UPT, UR4, 0x12, UPT ;  /* 0x000000120400788c */ /* 0x000fe2000bf05270 */
[----:B------:R-:W-:Y:S02]  /*1700*/  VIADD R9, R9, 0xffffffff ;  /* 0xffffffff09097836 */ /* 0x000fe40000000000 */
[C---:B------:R-:W-:Y:S01]  /*1710*/  ISETP.NE.AND P0, PT, R10.reuse, 0x12, PT ;  /* 0x000000120a00780c */ /* 0x040fe20003f05270 */
[----:B------:R-:W-:Y:S02]  /*1720*/  USEL UR8, URZ, 0x1, UP0 ;  /* 0x000000013f087887 */ /* 0x000fe40008000000 */
[----:B------:R-:W-:Y:S01]  /*1730*/  USEL UR4, UR4, URZ, UP0 ;  /* 0x0000003f04047287 */ /* 0x000fe20008000000 */
[----:B------:R-:W-:Y:S01]  /*1740*/  SEL R10, R10, RZ, P0 ;  /* 0x000000ff0a0a7207 */ /* 0x000fe20000000000 */
[----:B------:R-:W-:-:S02]  /*1750*/  UPLOP3.LUT UP0, UPT, UPT, UPT, UPT, 0x80, 0x0 ;  /* 0x000000000000789c */ /* 0x000fc40003f0f070 */
[----:B------:R-:W-:Y:S01]  /*1760*/  LOP3.LUT R13, R13, UR8, RZ, 0x3c, !PT ;  /* 0x000000080d0d7c12 */ /* 0x000fe2000f8e3cff */
[----:B------:R-:W-:Y:S08]  /*1770*/  @P1 BRA `(.L_x_23) ;  /* 0xfffffffc00501947 */ /* 0x000ff0000383ffff */
.L_x_18:
[----:B------:R-:W0:Y:S01]  /*1780*/  LDC R9, c[0x0][0x290] ;  /* 0x0000a400ff097b82 */ /* 0x000e220000000800 */
[----:B------:R-:W-:Y:S02]  /*1790*/  WARPGROUP.DEPBAR.LE gsb0, 0x0 ;  /* 0x00008000000079c5 */ /* 0x000fe40000010000 */
[----:B0-----:R-:W-:-:S13]  /*17a0*/  ISETP.GE.AND P0, PT, R9, 0x1, PT ;  /* 0x000000010900780c */ /* 0x001fda0003f06270 */
[----:B------:R-:W-:Y:S05]  /*17b0*/  @!P0 BRA `(.L_x_24) ;  /* 0x0000000000548947 */ /* 0x000fea0003800000 */
[----:B------:R-:W-:-:S04]  /*17c0*/  LOP3.LUT R9, R3, 0x1, RZ, 0xfc, !PT ;  /* 0x0000000103097812 */ /* 0x000fc800078efcff */
[----:B------:R-:W-:-:S13]  /*17d0*/  ISETP.NE.AND P0, PT, R9, 0x3, PT ;  /* 0x000000030900780c */ /* 0x000fda0003f05270 */
[----:B------:R-:W-:Y:S05]  /*17e0*/  @!P0 BRA `(.L_x_25) ;  /* 0x0000000000048947 */ /* 0x000fea0003800000 */
[----:B------:R-:W-:Y:S01]  /*17f0*/  BPT.TRAP 0x1 ;  /* 0x000000040000795c */ /* 0x000fe20000300000 */
.L_x_25:
[----:B------:R-:W-:Y:S01]  /*1800*/  ISETP.NE.AND P0, PT, R5, RZ, PT ;  /* 0x000000ff0500720c */ /* 0x000fe20003f05270 */
[----:B------:R-:W-:Y:S01]  /*1810*/  BSSY B0, `(.L_x_26) ;  /* 0x000000d000007945 */ /* 0x000fe20003800000 */
[----:B------:R-:W-:-:S11]  /*1820*/  ISETP.GT.U32.AND P1, PT, R3, 0x1, PT ;  /* 0x000000010300780c */ /* 0x000fd60003f24070 */
[----:B------:R-:W-:Y:S05]  /*1830*/  @!P0 BRA `(.L_x_27) ;  /* 0x0000000000288947 */ /* 0x000fea0003800000 */
[----:B------:R-:W0:Y:S01]  /*1840*/  S2R R12, SR_CgaCtaId ;  /* 0x00000000000c7919 */ /* 0x000e220000008800 */
[----:B------:R-:W-:Y:S01]  /*1850*/  IMAD.WIDE.U32 R10, R7, 0x38e38e39, RZ ;  /* 0x38e38e39070a7825 */ /* 0x000fe200078e00ff */
[----:B------:R-:W-:-:S04]  /*1860*/  MOV R3, 0x400 ;  /* 0x0000040000037802 */ /* 0x000fc80000000f00 */
[----:B------:R-:W-:-:S05]  /*1870*/  SHF.R.U32.HI R10, RZ, 0x2, R11 ;  /* 0x00000002ff0a7819 */ /* 0x000fca000001160b */
[----:B------:R-:W-:Y:S01]  /*1880*/  IMAD R7, R10, -0x12, R7 ;  /* 0xffffffee0a077824 */ /* 0x000fe200078e0207 */
[----:B0-----:R-:W-:-:S05]  /*1890*/  LEA R12, R12, R3, 0x18 ;  /* 0x000000030c0c7211 */ /* 0x001fca00078ec0ff */
[----:B------:R-:W-:-:S04]  /*18a0*/  IMAD R7, R7, 0x8, R12 ;  /* 0x0000000807077824 */ /* 0x000fc800078e020c */
[----:B------:R-:W-:-:S05]  /*18b0*/  VIADD R7, R7, 0x36090 ;  /* 0x0003609007077836 */ /* 0x000fca0000000000 */
[----:B------:R-:W-:-:S04]  /*18c0*/  PRMT R7, R2, 0x654, R7 ;  /* 0x0000065402077816 */ /* 0x000fc80000000007 */
[----:B------:R0:W-:Y:S03]  /*18d0*/  SYNCS.ARRIVE.TRANS64.RED.A1T0 RZ, [R7+URZ], RZ ;  /* 0x000000ff07ff79a7 */ /* 0x0001e6000810043f */
.L_x_27:
[----:B------:R-:W-:Y:S05]  /*18e0*/  BSYNC B0 ;  /* 0x0000000000007941 */ /* 0x000fea0003800000 */
.L_x_26:
[----:B------:R-:W-:Y:S05]  /*18f0*/  @P1 BRA `(.L_x_24) ;  /* 0x0000000000041947 */ /* 0x000fea0003800000 */
[----:B------:R-:W-:Y:S01]  /*1900*/  BPT.TRAP 0x1 ;  /* 0x000000040000795c */ /* 0x000fe20000300000 */
.L_x_24:
[----:B------:R-:W1:Y:S01]  /*1910*/  S2R R2, SR_TID.X ;  /* 0x0000000000027919 */ /* 0x000e620000002100 */
[----:B------:R-:W4:Y:S01]  /*1920*/  LDC.64 R10, c[0x0][0x280] ;  /* 0x0000a000ff0a7b82 */ /* 0x000f220000000a00 */
[----:B------:R-:W-:Y:S01]  /*1930*/  SHF.R.S32.HI R88, RZ, 0x1f, R8 ;  /* 0x0000001fff587819 */ /* 0x000fe20000011408 */
[----:B------:R-:W0:Y:S06]  /*1940*/  S2R R13, SR_CTAID.X ;  /* 0x00000000000d7919 */ /* 0x000e2c0000002500 */
[----:B------:R-:W2:Y:S01]  /*1950*/  LDC.64 R16, c[0x0][0x5d0] ;  /* 0x00017400ff107b82 */ /* 0x000ea20000000a00 */
[----:B-1----:R-:W-:-:S04]  /*1960*/  SHF.R.S32.HI R3, RZ, 0x1f, R2 ;  /* 0x0000001fff037819 */ /* 0x002fc80000011402 */
[----:B------:R-:W-:Y:S01]  /*1970*/  LEA.HI R3, R3, R2, RZ, 0x7 ;  /* 0x0000000203037211 */ /* 0x000fe200078f38ff */
[----:B0-----:R-:W-:-:S03]  /*1980*/  IMAD.SHL.U32 R14, R13, 0x40, RZ ;  /* 0x000000400d0e7824 */ /* 0x001fc600078e00ff */
[----:B------:R-:W-:-:S05]  /*1990*/  LOP3.LUT R3, R3, 0xffffff80, RZ, 0xc0, !PT ;  /* 0xffffff8003037812 */ /* 0x000fca00078ec0ff */
[----:B------:R-:W-:-:S05]  /*19a0*/  IMAD.IADD R5, R2, 0x1, -R3 ;  /* 0x0000000102057824 */ /* 0x000fca00078e0a03 */
[----:B------:R-:W-:-:S04]  /*19b0*/  SHF.R.S32.HI R12, RZ, 0x1f, R5 ;  /* 0x0000001fff0c7819 */ /* 0x000fc80000011405 */
[----:B------:R-:W-:-:S04]  /*19c0*/  LEA.HI R2, R12, R5, RZ, 0x2 ;  /* 0x000000050c027211 */ /* 0x000fc800078f10ff */
[--C-:B------:R-:W-:Y:S02]  /*19d0*/  SHF.R.S32.HI R18, RZ, 0x2, R2.reuse ;  /* 0x00000002ff127819 */ /* 0x100fe40000011402 */
[----:B------:R-:W-:Y:S02]  /*19e0*/  SHF.R.S32.HI R3, RZ, 0x1f, R2 ;  /* 0x0000001fff037819 */ /* 0x000fe40000011402 */
[----:B------:R-:W-:Y:S02]  /*19f0*/  LOP3.LUT R2, R2, 0xfffffffc, RZ, 0xc0, !PT ;  /* 0xfffffffc02027812 */ /* 0x000fe400078ec0ff */
[----:B------:R-:W-:-:S04]  /*1a00*/  LEA.HI R3, R3, R18, RZ, 0x3 ;  /* 0x0000001203037211 */ /* 0x000fc800078f18ff */
[----:B------:R-:W-:-:S05]  /*1a10*/  LOP3.LUT R3, R3, 0xfffffff8, RZ, 0xc0, !PT ;  /* 0xfffffff803037812 */ /* 0x000fca00078ec0ff */
[----:B------:R-:W-:Y:S01]  /*1a20*/  IMAD.IADD R18, R18, 0x1, -R3 ;  /* 0x0000000112127824 */ /* 0x000fe200078e0a03 */
[----:B------:R-:W-:Y:S01]  /*1a30*/  LEA.HI R3, R12, R5, RZ, 0x5 ;  /* 0x000000050c037211 */ /* 0x000fe200078f28ff */
[----:B------:R-:W-:Y:S02]  /*1a40*/  IMAD.IADD R12, R5, 0x1, -R2 ;  /* 0x00000001050c7824 */ /* 0x000fe400078e0a02 */
[----:B------:R-:W-:Y:S01]  /*1a50*/  IMAD.SHL.U32 R5, R6, 0x80, RZ ;  /* 0x0000008006057824 */ /* 0x000fe200078e00ff */
[----:B------:R-:W-:Y:S01]  /*1a60*/  SHF.R.S32.HI R19, RZ, 0x1f, R18 ;  /* 0x0000001fff137819 */ /* 0x000fe20000011412 */
[----:B------:R-:W-:Y:S01]  /*1a70*/  IMAD.SHL.U32 R2, R12, 0x2, RZ ;  /* 0x000000020c027824 */ /* 0x000fe200078e00ff */
[----:B------:R-:W-:Y:S02]  /*1a80*/  SHF.R.S32.HI R9, RZ, 0x5, R3 ;  /* 0x00000005ff097819 */ /* 0x000fe40000011403 */
[----:B----4-:R-:W-:Y:S02]  /*1a90*/  ISETP.GE.AND P0, PT, R5, R11, PT ;  /* 0x0000000b0500720c */ /* 0x010fe40003f06270 */
[----:B------:R-:W-:Y:S01]  /*1aa0*/  SHF.R.S32.HI R3, RZ, 0x1f, R2 ;  /* 0x0000001fff037819 */ /* 0x000fe20000011402 */
[----:B------:R-:W-:Y:S01]  /*1ab0*/  IMAD.WIDE R6, R9, 0x10, R18 ;  /* 0x0000001009067825 */ /* 0x000fe200078e0212 */
[----:B------:R-:W-:-:S03]  /*1ac0*/  ISETP.GE.OR P0, PT, R14, R10, P0 ;  /* 0x0000000a0e00720c */ /* 0x000fc60000706670 */
[----:B------:R-:W-:Y:S01]  /*1ad0*/  IMAD.WIDE R6, R13, 0x40, R6 ;  /* 0x000000400d067825 */ /* 0x000fe200078e0206 */
[----:B------:R-:W-:-:S03]  /*1ae0*/  SHF.R.S32.HI R13, RZ, 0x1f, R5 ;  /* 0x0000001fff0d7819 */ /* 0x000fc60000011405 */
[-C--:B--2---:R-:W-:Y:S02]  /*1af0*/  IMAD R22, R7, R16.reuse, RZ ;  /* 0x0000001007167224 */ /* 0x084fe400078e02ff */
[----:B------:R-:W-:-:S04]  /*1b00*/  IMAD.WIDE.U32 R20, R6, R16, R2 ;  /* 0x0000001006147225 */ /* 0x000fc800078e0002 */
[----:B------:R-:W-:Y:S05]  /*1b10*/  @P0 EXIT ;  /* 0x000000000000094d */ /* 0x000fea0003800000 */
[----:B------:R-:W-:Y:S01]  /*1b20*/  ULDC.64 UR6, c[0x0][0x288] ;  /* 0x0000a20000067ab9 */ /* 0x000fe20000000a00 */
[----:B------:R-:W-:Y:S01]  /*1b30*/  IMAD R22, R6, R17, R22 ;  /* 0x0000001106167224 */ /* 0x000fe200078e0216 */
[----:B------:R-:W-:Y:S01]  /*1b40*/  ISETP.GE.AND P0, PT, R15, UR6, PT ;  /* 0x000000060f007c0c */ /* 0x000fe2000bf06270 */
[----:B------:R-:W-:Y:S01]  /*1b50*/  ULDC.64 UR4, c[0x0][0x5e0] ;  /* 0x0001780000047ab9 */ /* 0x000fe20000000a00 */
[----:B------:R-:W-:Y:S01]  /*1b60*/  IADD3 R20, P1, R5, R20, RZ ;  /* 0x0000001405147210 */ /* 0x000fe20007f3e0ff */
[----:B------:R-:W-:Y:S01]  /*1b70*/  IMAD R23, R88, UR4, RZ ;  /* 0x0000000458177c24 */ /* 0x000fe2000f8e02ff */
[----:B------:R-:W-:Y:S01]  /*1b80*/  ISETP.GE.OR P0, PT, R8, UR7, P0 ;  /* 0x0000000708007c0c */ /* 0x000fe20008706670 */
[----:B------:R-:W-:Y:S01]  /*1b90*/  IMAD R12, R12, -0x2, R11 ;  /* 0xfffffffe0c0c7824 */ /* 0x000fe200078e020b */
[----:B------:R-:W-:Y:S01]  /*1ba0*/  IADD3.X R21, R13, R21, R22, P1, !PT ;  /* 0x000000150d157210 */ /* 0x000fe20000ffe416 */
[----:B------:R-:W-:Y:S01]  /*1bb0*/  IMAD R89, R8, UR5, R23 ;  /* 0x0000000508597c24 */ /* 0x000fe2000f8e0217 */
[----:B------:R-:W-:Y:S01]  /*1bc0*/  SHF.R.S32.HI R22, RZ, 0x1f, R15 ;  /* 0x0000001fff167819 */ /* 0x000fe2000001140f */
[----:B------:R-:W-:-:S02]  /*1bd0*/  IMAD R23, R9, -0x10, -R14 ;  /* 0xfffffff009177824 */ /* 0x000fc400078e0a0e */
[----:B------:R-:W-:Y:S01]  /*1be0*/  IMAD.WIDE.U32 R20, R8, UR4, R20 ;  /* 0x0000000408147c25 */ /* 0x000fe2000f8e0014 */
[----:B------:R-:W-:-:S03]  /*1bf0*/  ULDC.64 UR4, c[0x0][0x5d8] ;  /* 0x0001760000047ab9 */ /* 0x000fc60000000a00 */
[----:B------:R-:W-:Y:S02]  /*1c00*/  IMAD R14, R22, UR4, RZ ;  /* 0x00000004160e7c24 */ /* 0x000fe4000f8e02ff */
[----:B------:R-:W-:Y:S01]  /*1c10*/  IMAD.IADD R11, R21, 0x1, R89 ;  /* 0x00000001150b7824 */ /* 0x000fe200078e0259 */
[----:B------:R-:W-:Y:S06]  /*1c20*/  @P0 EXIT ;  /* 0x000000000000094d */ /* 0x000fec0003800000 */
[----:B------:R-:W-:Y:S01]  /*1c30*/  IMAD.IADD R9, R12, 0x1, -R5 ;  /* 0x000000010c097824 */ /* 0x000fe200078e0a05 */
[----:B------:R-:W-:Y:S01]  /*1c40*/  IADD3 R12, R23, R10, -R18 ;  /* 0x0000000a170c7210 */ /* 0x000fe20007ffe812 */
[----:B------:R-:W-:Y:S01]  /*1c50*/  IMAD.MOV.U32 R10, RZ, RZ, R20 ;  /* 0x000000ffff0a7224 */ /* 0x000fe200078e0014 */
[----:B---3-5:R-:W-:Y:S01]  /*1c60*/  FSETP.NEU.AND P1, PT, R4, RZ, PT ;  /* 0x000000ff0400720b */ /* 0x028fe20003f2d000 */
[----:B------:R-:W-:Y:S01]  /*1c70*/  IMAD R21, R15, UR5, R14 ;  /* 0x000000050f157c24 */ /* 0x000fe2000f8e020e */
[----:B------:R-:W-:Y:S01]  /*1c80*/  ISETP.GT.AND P0, PT, R9, RZ, PT ;  /* 0x000000ff0900720c */ /* 0x000fe20003f04270 */
[----:B------:R-:W-:Y:S01]  /*1c90*/  IMAD.WIDE.U32 R10, R15, UR4, R10 ;  /* 0x000000040f0a7c25 */ /* 0x000fe2000f8e000a */
[----:B------:R-:W-:Y:S01]  /*1ca0*/  ULDC.64 UR4, c[0x0][0x5b8] ;  /* 0x00016e0000047ab9 */ /* 0x000fe20000000a00 */
[----:B------:R-:W-:Y:S02]  /*1cb0*/  SHF.L.U64.HI R18, R16, 0x3, R17 ;  /* 0x0000000310127819 */ /* 0x000fe40000010211 */
[----:B------:R-:W-:Y:S01]  /*1cc0*/  IMAD R14, R22, UR4, RZ ;  /* 0x00000004160e7c24 */ /* 0x000fe2000f8e02ff */
[----:B------:R-:W-:Y:S01]  /*1cd0*/  ISETP.GT.AND P2, PT, R12, RZ, P0 ;  /* 0x000000ff0c00720c */ /* 0x000fe20000744270 */
[----:B------:R-:W-:-:S02]  /*1ce0*/  IMAD.SHL.U32 R19, R16, 0x8, RZ ;  /* 0x0000000810137824 */ /* 0x000fc400078e00ff */
[----:B------:R-:W-:Y:S02]  /*1cf0*/  IMAD R91, R15, UR5, R14 ;  /* 0x000000050f5b7c24 */ /* 0x000fe4000f8e020e */
[----:B------:R-:W-:Y:S01]  /*1d00*/  IMAD.IADD R17, R11, 0x1, R21 ;  /* 0x000000010b117824 */ /* 0x000fe200078e0215 */
[----:B------:R-:W-:Y:S07]  /*1d10*/  @!P1 BRA `(.L_x_28) ;  /* 0x0000003000249947 */ /* 0x000fee0003800000 */
[----:B------:R-:W-:Y:S01]  /*1d20*/  IADD3 R20, P1, R5, R2, RZ ;  /* 0x0000000205147210 */ /* 0x000fe20007f3e0ff */
[----:B------:R-:W-:Y:S01]  /*1d30*/  ULDC.64 UR6, c[0x0][0x5c0] ;  /* 0x0001700000067ab9 */ /* 0x000fe20000000a00 */
[----:B------:R-:W-:Y:S01]  /*1d40*/  ULDC.64 UR8, c[0x0][0x5b0] ;  /* 0x00016c0000087ab9 */ /* 0x000fe20000000a00 */
[----:B------:R-:W-:Y:S01]  /*1d50*/  IMAD R11, R88, UR6, RZ ;  /* 0x00000006580b7c24 */ /* 0x000fe2000f8e02ff */
[----:B------:R-:W-:Y:S01]  /*1d60*/  ULDC.64 UR10, c[0x0][0x5a8] ;  /* 0x00016a00000a7ab9 */ /* 0x000fe20000000a00 */
[----:B------:R-:W-:Y:S02]  /*1d70*/  IMAD.X R21, R13, 0x1, R3, P1 ;  /* 0x000000010d157824 */ /* 0x000fe400008e0603 */
[C---:B------:R-:W-:Y:S02]  /*1d80*/  IMAD R11, R8.reuse, UR7, R11 ;  /* 0x00000007080b7c24 */ /* 0x040fe4000f8e020b */
[----:B------:R-:W-:-:S04]  /*1d90*/  IMAD.WIDE.U32 R20, R8, UR6, R20 ;  /* 0x0000000608147c25 */ /* 0x000fc8000f8e0014 */
[----:B------:R-:W-:Y:S02]  /*1da0*/  IMAD.IADD R21, R21, 0x1, R11 ;  /* 0x0000000115157824 */ /* 0x000fe400078e020b */
[----:B------:R-:W-:Y:S02]  /*1db0*/  IMAD R89, R7, UR8, RZ ;  /* 0x0000000807597c24 */ /* 0x000fe4000f8e02ff */
[----:B------:R-:W-:-:S04]  /*1dc0*/  IMAD.WIDE.U32 R20, R15, UR4, R20 ;  /* 0x000000040f147c25 */ /* 0x000fc8000f8e0014 */
[----:B------:R-:W-:Y:S02]  /*1dd0*/  IMAD.IADD R23, R91, 0x1, R21 ;  /* 0x000000015b177824 */ /* 0x000fe400078e0215 */
[----:B------:R-:W-:Y:S02]  /*1de0*/  IMAD.MOV.U32 R22, RZ, RZ, R20 ;  /* 0x000000ffff167224 */ /* 0x000fe400078e0014 */
[C---:B------:R-:W-:Y:S02]  /*1df0*/  IMAD R97, R6.reuse, UR9, R89 ;  /* 0x0000000906617c24 */ /* 0x040fe4000f8e0259 */
[----:B------:R-:W-:-:S04]  /*1e00*/  IMAD.WIDE.U32 R88, R6, UR8, R22 ;  /* 0x0000000806587c25 */ /* 0x000fc8000f8e0016 */
[----:B------:R-:W-:Y:S01]  /*1e10*/  IMAD.IADD R89, R89, 0x1, R97 ;  /* 0x0000000159597824 */ /* 0x000fe200078e0261 */
[----:B------:R-:W-:-:S04]  /*1e20*/  LEA R92, P1, R88, UR10, 0x1 ;  /* 0x0000000a585c7c11 */ /* 0x000fc8000f8208ff */
[----:B------:R-:W-:-:S05]  /*1e30*/  LEA.HI.X R93, R88, UR11, R89, 0x1, P1 ;  /* 0x0000000b585d7c11 */ /* 0x000fca00088f0c59 */
[----:B------:R0:W2:Y:S01]  /*1e40*/  @P2 LDG.E.LTC128B.U16 R94, desc[UR12][R92.64] ;  /* 0x0000000c5c5e2981 */ /* 0x0000a2000c1e1520 */
[----:B------:R-:W-:Y:S01]  /*1e50*/  IMAD.WIDE.U32 R88, R15, UR4, RZ ;  /* 0x000000040f587c25 */ /* 0x000fe2000f8e00ff */
[----:B------:R-:W-:Y:S01]  /*1e60*/  ULDC.64 UR4, c[0x0][0x5c8] ;  /* 0x0001720000047ab9 */ /* 0x000fe20000000a00 */
[----:B------:R-:W-:Y:S01]  /*1e70*/  ISETP.GT.AND P1, PT, R9, 0x1, PT ;  /* 0x000000010900780c */ /* 0x000fe20003f24270 */
[----:B------:R-:W-:Y:S01]  /*1e80*/  BSSY B0, `(.L_x_29) ;  /* 0x0000015000007945 */ /* 0x000fe20003800000 */
[----:B------:R-:W-:Y:S02]  /*1e90*/  IMAD.IADD R91, R89, 0x1, R91 ;  /* 0x00000001595b7824 */ /* 0x000fe400078e025b */
[----:B------:R-:W-:-:S04]  /*1ea0*/  IMAD.MOV.U32 R90, RZ, RZ, R88 ;  /* 0x000000ffff5a7224 */ /* 0x000fc800078e0058 */
[----:B------:R-:W-:-:S04]  /*1eb0*/  IMAD.WIDE.U32 R14, R6, UR8, R90 ;  /* 0x00000008060e7c25 */ /* 0x000fc8000f8e005a */
[----:B------:R-:W-:Y:S02]  /*1ec0*/  IMAD.IADD R15, R97, 0x1, R15 ;  /* 0x00000001610f7824 */ /* 0x000fe400078e020f */
[----:B------:R-:W-:-:S04]  /*1ed0*/  IMAD.WIDE.U32 R14, R8, UR6, R14 ;  /* 0x00000006080e7c25 */ /* 0x000fc8000f8e000e */
[----:B------:R-:W-:Y:S01]  /*1ee0*/  IMAD.IADD R15, R11, 0x1, R15 ;  /* 0x000000010b0f7824 */ /* 0x000fe200078e020f */
[----:B0-----:R-:W-:Y:S02]  /*1ef0*/  IADD3 R92, P4, P5, R5, R14, R2 ;  /* 0x0000000e055c7210 */ /* 0x001fe40007d9e002 */
[C---:B------:R-:W-:Y:S02]  /*1f00*/  LEA R14, P3, R10.reuse, UR4, 0x1 ;  /* 0x000000040a0e7c11 */ /* 0x040fe4000f8608ff */
[----:B------:R-:W-:Y:S02]  /*1f10*/  IADD3.X R93, R13, R15, R3, P4, P5 ;  /* 0x0000000f0d5d7210 */ /* 0x000fe400027ea403 */
[----:B------:R-:W-:Y:S02]  /*1f20*/  LEA.HI.X R15, R10, UR5, R17, 0x1, P3 ;  /* 0x000000050a0f7c11 */ /* 0x000fe400098f0c11 */
[----:B------:R-:W-:Y:S02]  /*1f30*/  ISETP.GT.AND P3, PT, R12, RZ, P1 ;  /* 0x000000ff0c00720c */ /* 0x000fe40000f64270 */
[----:B------:R-:W-:-:S04]  /*1f40*/  LEA R16, P4, R92, UR10, 0x1 ;  /* 0x0000000a5c107c11 */ /* 0x000fc8000f8808ff */
[----:B------:R-:W-:Y:S01]  /*1f50*/  LEA.HI.X R17, R92, UR11, R93, 0x1, P4 ;  /* 0x0000000b5c117c11 */ /* 0x000fe2000a0f0c5d */
[----:B--2---:R-:W-:-:S04]  /*1f60*/  IMAD.U32 R95, R94, 0x10000, RZ ;  /* 0x000100005e5f7824 */ /* 0x004fc800078e00ff */
[----:B------:R-:W-:-:S04]  /*1f70*/  FMUL R95, R95, R4 ;  /* 0x000000045f5f7220 */ /* 0x000fc80000400000 */
[----:B------:R-:W-:-:S05]  /*1f80*/  FFMA R95, R24, R0, R95 ;  /* 0x00000000185f7223 */ /* 0x000fca000000005f */
[----:B------:R-:W-:-:S05]  /*1f90*/  F2FP.BF16.F32.PACK_AB R95, RZ, R95 ;  /* 0x0000005fff5f723e */ /* 0x000fca00000010ff */
[----:B------:R0:W-:Y:S01]  /*1fa0*/  @P2 STG.E.U16 desc[UR12][R14.64], R95 ;  /* 0x0000005f0e002986 */ /* 0x0001e2000c10150c */
[----:B------:R-:W-:Y:S05]  /*1fb0*/  @!P3 BRA `(.L_x_30) ;  /* 0x000000000004b947 */ /* 0x000fea0003800000 */
[----:B------:R1:W5:Y:S02]  /*1fc0*/  LDG.E.LTC128B.U16 R94, desc[UR12][R16.64+0x2] ;  /* 0x0000020c105e7981 */ /* 0x000364000c1e1520 */
.L_x_30:
[----:B------:R-:W-:Y:S05]  /*1fd0*/  BSYNC B0 ;  /* 0x0000000000007941 */ /* 0x000fea0003800000 */
.L_x_29:
[----:B------:R-:W-:Y:S01]  /*1fe0*/  USHF.L.U32 UR5, UR8, 0x3, URZ ;  /* 0x0000000308057899 */ /* 0x000fe2000800063f */
[----:B-----5:R-:W-:Y:S01]  /*1ff0*/  IMAD.U32 R7, R94, 0x10000, RZ ;  /* 0x000100005e077824 */ /* 0x020fe200078e00ff */
[----:B------:R-:W-:Y:S01]  /*2000*/  USHF.L.U64.HI UR4, UR8, 0x3, UR9 ;  /* 0x0000000308047899 */ /* 0x000fe20008010209 */
[----:B------:R-:W-:Y:S02]  /*2010*/  ISETP.GT.AND P0, PT, R12, 0x8, P0 ;  /* 0x000000080c00780c */ /* 0x000fe40000704270 */
[----:B------:R-:W-:Y:S01]  /*2020*/  FMUL R10, R7, R4 ;  /* 0x00000004070a7220 */ /* 0x000fe20000400000 */
[----:B------:R-:W-:Y:S02]  /*2030*/  IMAD.U32 R92, RZ, RZ, UR5 ;  /* 0x00000005ff5c7e24 */ /* 0x000fe4000f8e00ff */
[----:B------:R-:W-:Y:S02]  /*2040*/  IMAD.U32 R93, RZ, RZ, UR4 ;  /* 0x00000004ff5d7e24 */ /* 0x000fe4000f8e00ff */
[----:B------:R-:W-:Y:S01]  /*2050*/  FFMA R10, R25, R0, R10 ;  /* 0x00000000190a7223 */ /* 0x000fe2000000000a */
[----:B------:R-:W-:-:S04]  /*2060*/  IMAD.WIDE.U32 R6, R6, UR8, R92 ;  /* 0x0000000806067c25 */ /* 0x000fc8000f8e005c */
[----:B------:R-:W-:Y:S01]  /*2070*/  F2FP.BF16.F32.PACK_AB R10, RZ, R10 ;  /* 0x0000000aff0a723e */ /* 0x000fe200000010ff */
[----:B------:R-:W-:Y:S01]  /*2080*/  IMAD.IADD R7, R97, 0x1, R7 ;  /* 0x0000000161077824 */ /* 0x000fe200078e0207 */
[----:B------:R-:W-:-:S03]  /*2090*/  IADD3 R21, P2, R20, R6, RZ ;  /* 0x0000000614157210 */ /* 0x000fc60007f5e0ff */
[----:B------:R2:W-:Y:S02]  /*20a0*/  @P3 STG.E.U16 desc[UR12][R14.64+0x2], R10 ;  /* 0x0000020a0e003986 */ /* 0x0005e4000c10150c */
[----:B------:R-:W-:Y:S01]  /*20b0*/  IMAD.X R22, R7, 0x1, R23, P2 ;  /* 0x0000000107167824 */ /* 0x000fe200010e0617 */
[----:B------:R-:W-:-:S04]  /*20c0*/  LEA R20, P2, R21, UR10, 0x1 ;  /* 0x0000000a15147c11 */ /* 0x000fc8000f8408ff */
[----:B------:R-:W-:-:S05]  /*20d0*/  LEA.HI.X R21, R21, UR11, R22, 0x1, P2 ;  /* 0x0000000b15157c11 */ /* 0x000fca00090f0c16 */
[----:B------:R-:W3:Y:S01]  /*20e0*/  @P0 LDG.E.LTC128B.U16 R94, desc[UR12][R20.64] ;  /* 0x0000000c145e0981 */ /* 0x000ee2000c1e1520 */
[----:B------:R-:W-:Y:S01]  /*20f0*/  IADD3 R6, P2, R88, R6, RZ ;  /* 0x0000000658067210 */ /* 0x000fe20007f5e0ff */
[----:B------:R-:W-:Y:S01]  /*2100*/  BSSY B0, `(.L_x_31) ;  /* 0x0000013000007945 */ /* 0x000fe20003800000 */
[----:B------:R-:W-:-:S03]  /*2110*/  ISETP.GT.AND P1, PT, R12, 0x8, P1 ;  /* 0x000000080c00780c */ /* 0x000fc60000f24270 */
[----:B------:R-:W-:Y:S02]  /*2120*/  IMAD.X R7, R7, 0x1, R91, P2 ;  /* 0x0000000107077824 */ /* 0x000fe400010e065b */
[----:B------:R-:W-:-:S03]  /*2130*/  IMAD.WIDE.U32 R6, R8, UR6, R6 ;  /* 0x0000000608067c25 */ /* 0x000fc6000f8e0006 */
[----:B------:R-:W-:Y:S01]  /*2140*/  IADD3 R5, P2, P3, R5, R6, R2 ;  /* 0x0000000605057210 */ /* 0x000fe20007b5e002 */
[----:B------:R-:W-:Y:S01]  /*2150*/  IMAD.IADD R2, R11, 0x1, R7 ;  /* 0x000000010b027824 */ /* 0x000fe200078e0207 */
[----:B------:R-:W-:-:S04]  /*2160*/  SHF.L.U64.HI R7, R19, 0x1, R18 ;  /* 0x0000000113077819 */ /* 0x000fc80000010212 */
[----:B------:R-:W-:Y:S02]  /*2170*/  IADD3.X R8, R13, R2, R3, P2, P3 ;  /* 0x000000020d087210 */ /* 0x000fe400017e6403 */
[----:B------:R-:W-:Y:S02]  /*2180*/  LEA R6, P2, R19, R14, 0x1 ;  /* 0x0000000e13067211 */ /* 0x000fe400078408ff */
[----:B------:R-:W-:-:S03]  /*2190*/  LEA R2, P3, R5, UR10, 0x1 ;  /* 0x0000000a05027c11 */ /* 0x000fc6000f8608ff */
[----:B------:R-:W-:Y:S01]  /*21a0*/  IMAD.X R7, R7, 0x1, R15, P2 ;  /* 0x0000000107077824 */ /* 0x000fe200010e060f */
[----:B------:R-:W-:Y:S01]  /*21b0*/  LEA.HI.X R3, R5, UR11, R8, 0x1, P3 ;  /* 0x0000000b05037c11 */ /* 0x000fe200098f0c08 */
[----:B---3--:R-:W-:-:S04]  /*21c0*/  IMAD.U32 R23, R94, 0x10000, RZ ;  /* 0x000100005e177824 */ /* 0x008fc800078e00ff */
[----:B------:R-:W-:-:S04]  /*21d0*/  FMUL R23, R23, R4 ;  /* 0x0000000417177220 */ /* 0x000fc80000400000 */
[----:B------:R-:W-:-:S05]  /*21e0*/  FFMA R23, R26, R0, R23 ;  /* 0x000000001a177223 */ /* 0x000fca0000000017 */
[----:B------:R-:W-:-:S05]  /*21f0*/  F2FP.BF16.F32.PACK_AB R23, RZ, R23 ;  /* 0x00000017ff17723e */ /* 0x000fca00000010ff */
[----:B------:R2:W-:Y:S01]  /*2200*/  @P0 STG.E.U16 desc[UR12][R6.64], R23 ;  /* 0x0000001706000986 */ /* 0x0005e2000c10150c */
[----:B------:R-:W-:Y:S05]  /*2210*/  @!P1 BRA `(.L_x_32) ;  /* 0x0000000000049947 */ /* 0x000fea0003800000 */
[----:B------:R3:W5:Y:S02]  /*2220*/  LDG.E.LTC128B.U16 R94, desc[UR12][R2.64+0x2] ;  /* 0x0000020c025e7981 */ /* 0x000764000c1e1520 */
.L_x_32:
[----:B------:R-:W-:Y:S05]  /*2230*/  BSYNC B0 ;  /* 0x0000000000007941 */ /* 0x000fea0003800000 */
.L_x_31:
[----:B-----5:R-:W-:Y:S01]  /*2240*/  IMAD.U32 R5, R94, 0x10000, RZ ;  /* 0x000100005e057824 */ /* 0x020fe200078e00ff */
[----:B------:R-:W-:Y:S01]  /*2250*/  ISETP.GT.AND P0, PT, R9, 0x8, PT ;  /* 0x000000080900780c */ /* 0x000fe20003f04270 */
[----:B------:R-:W-:Y:S02]  /*2260*/  BSSY B0, `(.L_x_33) ;  /* 0x0000008000007945 */ /* 0x000fe40003800000 */
[----:B------:R-:W-:Y:S01]  /*2270*/  FMUL R8, R5, R4 ;  /* 0x0000000405087220 */ /* 0x000fe20000400000 */
[----:B------:R-:W-:-:S03]  /*2280*/  ISETP.GT.AND P2, PT, R12, RZ, P0 ;  /* 0x000000ff0c00720c */ /* 0x000fc60000744270 */
[----:B------:R-:W-:-:S05]  /*2290*/  FFMA R8, R27, R0, R8 ;  /* 0x000000001b087223 */ /* 0x000fca0000000008 */
[----:B------:R-:W-:-:S05]  /*22a0*/  F2FP.BF16.F32.PACK_AB R8, RZ, R8 ;  /* 0x00000008ff08723e */ /* 0x000fca00000010ff */
[----:B------:R4:W-:Y:S01]  /*22b0*/  @P1 STG.E.U16 desc[UR12][R6.64+0x2], R8 ;  /* 0x0000020806001986 */ /* 0x0009e2000c10150c */
[----:B------:R-:W-:Y:S05]  /*22c0*/  @!P2 BRA `(.L_x_34) ;  /* 0x000000000004a947 */ /* 0x000fea0003800000 */
[----:B------:R0:W5:Y:S02]  /*22d0*/  LDG.E.LTC128B.U16 R94, desc[UR12][R16.64+0x10] ;  /* 0x0000100c105e7981 */ /* 0x000164000c1e1520 */
.L_x_34:
[----:B------:R-:W-:Y:S05]  /*22e0*/  BSYNC B0 ;  /* 0x0000000000007941 */ /* 0x000fea0003800000 */
.L_x_33:
[----:B-----5:R-:W-:Y:S01]  /*22f0*/  IMAD.U32 R5, R94, 0x10000, RZ ;  /* 0x000100005e057824 */ /* 0x020fe200078e00ff */
[----:B------:R-:W-:Y:S01]  /*2300*/  ISETP.GT.AND P1, PT, R9, 0x9, PT ;  /* 0x000000090900780c */ /* 0x000fe20003f24270 */
[----:B--2---:R-:W-:Y:S01]  /*2310*/  @P2 IMAD.MOV.U32 R10, RZ, RZ, R14 ;  /* 0x000000ffff0a2224 */ /* 0x004fe200078e000e */
[----:B------:R-:W-:Y:S01]  /*2320*/  BSSY B0, `(.L_x_35) ;  /* 0x0000009000007945 */ /* 0x000fe20003800000 */
[----:B------:R-:W-:Y:S01]  /*2330*/  FMUL R5, R5, R4 ;  /* 0x0000000405057220 */ /* 0x000fe20000400000 */
[----:B------:R-:W-:Y:S01]  /*2340*/  @P2 IMAD.MOV.U32 R11, RZ, RZ, R15 ;  /* 0x000000ffff0b2224 */ /* 0x000fe200078e000f */
[----:B------:R-:W-:Y:S02]  /*2350*/  ISETP.GT.AND P3, PT, R12, RZ, P1 ;  /* 0x000000ff0c00720c */ /* 0x000fe40000f64270 */
[----:B------:R-:W-:-:S05]  /*2360*/  FFMA R5, R28, R0, R5 ;  /* 0x000000001c057223 */ /* 0x000fca0000000005 */
[----:B------:R-:W-:-:S05]  /*2370*/  F2FP.BF16.F32.PACK_AB R5, RZ, R5 ;  /* 0x00000005ff05723e */ /* 0x000fca00000010ff */
[----:B------:R2:W-:Y:S01]  /*2380*/  @P2 STG.E.U16 desc[UR12][R10.64+0x10], R5 ;  /* 0x000010050a002986 */ /* 0x0005e2000c10150c */
[----:B------:R-:W-:Y:S05]  /*2390*/  @!P3 BRA `(.L_x_36) ;  /* 0x000000000004b947 */ /* 0x000fea0003800000 */
[----:B------:R0:W5:Y:S02]  /*23a0*/  LDG.E.LTC128B.U16 R94, desc[UR12][R16.64+0x12] ;  /* 0x0000120c105e7981 */ /* 0x000164000c1e1520 */
.L_x_36:
[----:B------:R-:W-:Y:S05]  /*23b0*/  BSYNC B0 ;  /* 0x0000000000007941 */ /* 0x000fea0003800000 */
.L_x_35:
[----:B--2--5:R-:W-:Y:S01]  /*23c0*/  IMAD.U32 R5, R94, 0x10000, RZ ;  /* 0x000100005e057824 */ /* 0x024fe200078e00ff */
[----:B------:R-:W-:Y:S01]  /*23d0*/  ISETP.GT.AND P0, PT, R12, 0x8, P0 ;  /* 0x000000080c00780c */ /* 0x000fe20000704270 */
[----:B------:R-:W-:Y:S01]  /*23e0*/  @P3 IMAD.MOV.U32 R10, RZ, RZ, R14 ;  /* 0x000000ffff0a3224 */ /* 0x000fe200078e000e */
[----:B------:R-:W-:Y:S01]  /*23f0*/  BSSY B0, `(.L_x_37) ;  /* 0x0000008000007945 */ /* 0x000fe20003800000 */
[----:B----4-:R-:W-:Y:S01]  /*2400*/  FMUL R8, R5, R4 ;  /* 0x0000000405087220 */ /* 0x010fe20000400000 */
[----:B------:R-:W-:-:S03]  /*2410*/  @P3 IMAD.MOV.U32 R11, RZ, RZ, R15 ;  /* 0x000000ffff0b3224 */ /* 0x000fc600078e000f */
[----:B------:R-:W-:-:S05]  /*2420*/  FFMA R8, R29, R0, R8 ;  /* 0x000000001d087223 */ /* 0x000fca0000000008 */
[----:B------:R-:W-:-:S05]  /*2430*/  F2FP.BF16.F32.PACK_AB R8, RZ, R8 ;  /* 0x00000008ff08723e */ /* 0x000fca00000010ff */
[----:B------:R2:W-:Y:S01]  /*2440*/  @P3 STG.E.U16 desc[UR12][R10.64+0x12], R8 ;  /* 0x000012080a003986 */ /* 0x0005e2000c10150c */
[----:B------:R-:W-:Y:S05]  /*2450*/  @!P0 BRA `(.L_x_38) ;  /* 0x0000000000048947 */ /* 0x000fea0003800000 */
[----:B------:R4:W5:Y:S02]  /*2460*/  LDG.E.LTC128B.U16 R94, desc[UR12][R2.64+0x10] ;  /* 0x0000100c025e7981 */ /* 0x000964000c1e1520 */
.L_x_38:
[----:B------:R-:W-:Y:S05]  /*2470*/  BSYNC B0 ;  /* 0x0000000000007941 */ /* 0x000fea0003800000 */
.L_x_37:
[----:B-----5:R-:W-:Y:S01]  /*2480*/  IMAD.U32 R5, R94, 0x10000, RZ ;  /* 0x000100005e057824 */ /* 0x020fe200078e00ff */
[----:B------:R-:W-:Y:S01]  /*2490*/  ISETP.GT.AND P1, PT, R12, 0x8, P1 ;  /* 0x000000080c00780c */ /* 0x000fe20000f24270 */
[----:B------:R-:W-:Y:S02]  /*24a0*/  BSSY B0, `(.L_x_39) ;  /* 0x0000007000007945 */ /* 0x000fe40003800000 */
[----:B------:R-:W-:-:S04]  /*24b0*/  FMUL R5, R5, R4 ;  /* 0x0000000405057220 */ /* 0x000fc80000400000 */
[----:B------:R-:W-:-:S05]  /*24c0*/  FFMA R5, R30, R0, R5 ;  /* 0x000000001e057223 */ /* 0x000fca0000000005 */
[----:B------:R-:W-:-:S05]  /*24d0*/  F2FP.BF16.F32.PACK_AB R5, RZ, R5 ;  /* 0x00000005ff05723e */ /* 0x000fca00000010ff */
[----:B------:R0:W-:Y:S01]  /*24e0*/  @P0 STG.E.U16 desc[UR12][R6.64+0x10], R5 ;  /* 0x0000100506000986 */ /* 0x0001e2000c10150c */
[----:B------:R-:W-:Y:S05]  /*24f0*/  @!P1 BRA `(.L_x_40) ;  /* 0x0000000000049947 */ /* 0x000fea0003800000 */
[----:B------:R0:W5:Y:S02]  /*2500*/  LDG.E.LTC128B.U16 R94, desc[UR12][R2.64+0x12] ;  /* 0x0000120c025e7981 */ /* 0x000164000c1e1520 */
.L_x_40:
[----:B------:R-:W-:Y:S05]  /*2510*/  BSYNC B0 ;  /* 0x0000000000007941 */ /* 0x000fea0003800000 */
.L_x_39:
[----:B0----5:R-:W-:Y:S01]  /*2520*/  IMAD.U32 R5, R94, 0x10000, RZ ;  /* 0x000100005e057824 */ /* 0x021fe200078e00ff */
[----:B------:R-:W-:Y:S01]  /*2530*/  ISETP.GT.AND P0, PT, R9, 0x10, PT ;  /* 0x000000100900780c */ /* 0x000fe20003f04270 */
[----:B------:R-:W-:Y:S02]  /*2540*/  BSSY B0, `(.L_x_41) ;  /* 0x0000008000007945 */ /* 0x000fe40003800000 */
[----:B--2---:R-:W-:Y:S01]  /*2550*/  FMUL R8, R5, R4 ;  /* 0x0000000405087220 */ /* 0x004fe20000400000 */
[----:B------:R-:W-:-:S03]  /*2560*/  ISETP.GT.AND P2, PT, R12, RZ, P0 ;  /* 0x000000ff0c00720c */ /* 0x000fc60000744270 */
[----:B------:R-:W-:-:S05]  /*2570*/  FFMA R8, R31, R0, R8 ;  /* 0x000000001f087223 */ /* 0x000fca0000000008 */
[----:B------:R-:W-:-:S05]  /*2580*/  F2FP.BF16.F32.PACK_AB R8, RZ, R8 ;  /* 0x00000008ff08723e */ /* 0x000fca00000010ff */
[----:B------:R0:W-:Y:S01]  /*2590*/  @P1 STG.E.U16 desc[UR12][R6.64+0x12], R8 ;  /* 0x0000120806001986 */ /* 0x0001e2000c10150c */
[----:B------:R-:W-:Y:S05]  /*25a0*/  @!P2 BRA `(.L_x_42) ;  /* 0x000000000004a947 */ /* 0x000fea0003800000 */
[----:B------:R2:W5:Y:S02]  /*25b0*/  LDG.E.LTC128B.U16 R94, desc[UR12][R16.64+0x20] ;  /* 0x0000200c105e7981 */ /* 0x000564000c1e1520 */
.L_x_42:
[----:B------:R-:W-:Y:S05]  /*25c0*/  BSYNC B0 ;  /* 0x0000000000007941 */ /* 0x000fea0003800000 */
.L_x_41:
[----:B-----5:R-:W-:Y:S01]  /*25d0*/  IMAD.U32 R5, R94, 0x10000, RZ ;  /* 0x000100005e057824 */ /* 0x020fe200078e00ff */
[----:B------:R-:W-:Y:S01]  /*25e0*/  ISETP.GT.AND P1, PT, R9, 0x11, PT ;  /* 0x000000110900780c */ /* 0x000fe20003f24270 */
[----:B------:R-:W-:Y:S01]  /*25f0*/  @P2 IMAD.MOV.U32 R10, RZ, RZ, R14 ;  /* 0x000000ffff0a2224 */ /* 0x000fe200078e000e */
        /* <DEDUP_REMOVED lines=9> */
.L_x_44:
[----:B------:R-:W-:Y:S05]  /*2690*/  BSYNC B0 ;  /* 0x0000000000007941 */ /* 0x000fea0003800000 */
.L_x_43:
[----:B0----5:R-:W-:Y:S01]  /*26a0*/  IMAD.U32 R5, R94, 0x10000, RZ ;  /* 0x000100005e057824 */ /* 0x021fe200078e00ff */
[----:B------:R-:W-:Y:S01]  /*26b0*/  ISETP.GT.AND P0, PT, R12, 0x8, P0 ;  /* 0x000000080c00780c */ /* 0x000fe20000704270 */
[----:B------:R-:W-:Y:S01]  /*26c0*/  @P3 IMAD.MOV.U32 R10, RZ, RZ, R14 ;  /* 0x000000ffff0a3224 */ /* 0x000fe200078e000e */
[----:B------:R-:W-:Y:S01]  /*26d0*/  BSSY B0, `(.L_x_45) ;  /* 0x0000008000007945 */ /* 0x000fe20003800000 */
[----:B------:R-:W-:Y:S01]  /*26e0*/  FMUL R8, R5, R4 ;  /* 0x0000000405087220 */ /* 0x000fe20000400000 */
[----:B------:R-:W-:-:S03]  /*26f0*/  @P3 IMAD.MOV.U32 R11, RZ, RZ, R15 ;  /* 0x000000ffff0b3224 */ /* 0x000fc600078e000f */
[----:B------:R-:W-:-:S05]  /*2700*/  FFMA R8, R33, R0, R8 ;  /* 0x0000000021087223 */ /* 0x000fca0000000008 */
[----:B------:R-:W-:-:S05]  /*2710*/  F2FP.BF16.F32.PACK_AB R8, RZ, R8 ;  /* 0x00000008ff08723e */ /* 0x000fca00000010ff */
[----:B------:R0:W-:Y:S01]  /*2720*/  @P3 STG.E.U16 desc[UR12][R10.64+0x22], R8 ;  /* 0x000022080a003986 */ /* 0x0001e2000c10150c */
[----:B------:R-:W-:Y:S05]  /*2730*/  @!P0 BRA `(.L_x_46) ;  /* 0x0000000000048947 */ /* 0x000fea0003800000 */
[----:B------:R0:W5:Y:S02]  /*2740*/  LDG.E.LTC128B.U16 R94, desc[UR12][R2.64+0x20] ;  /* 0x0000200c025e7981 */ /* 0x000164000c1e1520 */
.L_x_46:
[----:B------:R-:W-:Y:S05]  /*2750*/  BSYNC B0 ;  /* 0x0000000000007941 */ /* 0x000fea0003800000 */
.L_x_45:
        /* <DEDUP_REMOVED lines=9> */
.L_x_48:
[----:B------:R-:W-:Y:S05]  /*27f0*/  BSYNC B0 ;  /* 0x0000000000007941 */ /* 0x000fea0003800000 */
.L_x_47:
[----:B0----5:R-:W-:Y:S01]  /*2800*/  IMAD.U32 R5, R94, 0x10000, RZ ;  /* 0x000100005e057824 */ /* 0x021fe200078e00ff */
        /* <DEDUP_REMOVED lines=9> */
.L_x_50:
[----:B------:R-:W-:Y:S05]  /*28a0*/  BSYNC B0 ;  /* 0x0000000000007941 */ /* 0x000fea0003800000 */
.L_x_49:
        /* <DEDUP_REMOVED lines=12> */
.L_x_52:
[----:B------:R-:W-:Y:S05]  /*2970*/  BSYNC B0 ;  /* 0x0000000000007941 */ /* 0x000fea0003800000 */
.L_x_51:
        /* <DEDUP_REMOVED lines=11> */
.L_x_54:
[----:B------:R-:W-:Y:S05]  /*2a30*/  BSYNC B0 ;  /* 0x0000000000007941 */ /* 0x000fea0003800000 */
.L_x_53:
        /* <DEDUP_REMOVED lines=9> */
.L_x_56:
[----:B------:R-:W-:Y:S05]  /*2ad0*/  BSYNC B0 ;  /* 0x0000000000007941 */ /* 0x000fea0003800000 */
.L_x_55:
        /* <DEDUP_REMOVED lines=10> */
.L_x_58:
[----:B------:R-:W-:Y:S05]  /*2b80*/  BSYNC B0 ;  /* 0x0000000000007941 */ /* 0x000fea0003800000 */
.L_x_57:
        /* <DEDUP_REMOVED lines=12> */
.L_x_60:
[----:B------:R-:W-:Y:S05]  /*2c50*/  BSYNC B0 ;  /* 0x0000000000007941 */ /* 0x000fea0003800000 */
.L_x_59:
        /* <DEDUP_REMOVED lines=11> */
.L_x_62:
[----:B------:R-:W-:Y:S05]  /*2d10*/  BSYNC B0 ;  /* 0x0000000000007941 */ /* 0x000fea0003800000 */
.L_x_61:
        /* <DEDUP_REMOVED lines=9> */
.L_x_64:
[----:B------:R-:W-:Y:S05]  /*2db0*/  BSYNC B0 ;  /* 0x0000000000007941 */ /* 0x000fea0003800000 */
.L_x_63:
        /* <DEDUP_REMOVED lines=10> */
.L_x_66:
[----:B------:R-:W-:Y:S05]  /*2e60*/  BSYNC B0 ;  /* 0x0000000000007941 */ /* 0x000fea0003800000 */
.L_x_65:
        /* <DEDUP_REMOVED lines=12> */
.L_x_68:
[----:B------:R-:W-:Y:S05]  /*2f30*/  BSYNC B0 ;  /* 0x0000000000007941 */ /* 0x000fea0003800000 */
.L_x_67:
        /* <DEDUP_REMOVED lines=11> */
.L_x_70:
[----:B------:R-:W-:Y:S05]  /*2ff0*/  BSYNC B0 ;  /* 0x0000000000007941 */ /* 0x000fea0003800000 */
.L_x_69:
        /* <DEDUP_REMOVED lines=9> */
.L_x_72:
[----:B------:R-:W-:Y:S05]  /*3090*/  BSYNC B0 ;  /* 0x0000000000007941 */ /* 0x000fea0003800000 */
.L_x_71:
        /* <DEDUP_REMOVED lines=10> */
.L_x_74:
[----:B------:R-:W-:Y:S05]  /*3140*/  BSYNC B0 ;  /* 0x0000000000007941 */ /* 0x000fea0003800000 */
.L_x_73:
        /* <DEDUP_REMOVED lines=12> */
.L_x_76:
[----:B------:R-:W-:Y:S05]  /*3210*/  BSYNC B0 ;  /* 0x0000000000007941 */ /* 0x000fea0003800000 */
.L_x_75:
        /* <DEDUP_REMOVED lines=11> */
.L_x_78:
[----:B------:R-:W-:Y:S05]  /*32d0*/  BSYNC B0 ;  /* 0x0000000000007941 */ /* 0x000fea0003800000 */
.L_x_77:
        /* <DEDUP_REMOVED lines=9> */
.L_x_80:
[----:B------:R-:W-:Y:S05]  /*3370*/  BSYNC B0 ;  /* 0x0000000000007941 */ /* 0x000fea0003800000 */
.L_x_79:
        /* <DEDUP_REMOVED lines=10> */
.L_x_82:
[----:B------:R-:W-:Y:S05]  /*3420*/  BSYNC B0 ;  /* 0x0000000000007941 */ /* 0x000fea0003800000 */
.L_x_81:
        /* <DEDUP_REMOVED lines=12> */
.L_x_84:
[----:B------:R-:W-:Y:S05]  /*34f0*/  BSYNC B0 ;  /* 0x0000000000007941 */ /* 0x000fea0003800000 */
.L_x_83:
        /* <DEDUP_REMOVED lines=11> */
.L_x_86:
[----:B------:R-:W-:Y:S05]  /*35b0*/  BSYNC B0 ;  /* 0x0000000000007941 */ /* 0x000fea0003800000 */
.L_x_85:
        /* <DEDUP_REMOVED lines=9> */
.L_x_88:
[----:B------:R-:W-:Y:S05]  /*3650*/  BSYNC B0 ;  /* 0x0000000000007941 */ /* 0x000fea0003800000 */
.L_x_87:
        /* <DEDUP_REMOVED lines=10> */
.L_x_90:
[----:B------:R-:W-:Y:S05]  /*3700*/  BSYNC B0 ;  /* 0x0000000000007941 */ /* 0x000fea0003800000 */
.L_x_89:
        /* <DEDUP_REMOVED lines=12> */
.L_x_92:
[----:B------:R-:W-:Y:S05]  /*37d0*/  BSYNC B0 ;  /* 0x0000000000007941 */ /* 0x000fea0003800000 */
.L_x_91:
        /* <DEDUP_REMOVED lines=11> */
.L_x_94:
[----:B------:R-:W-:Y:S05]  /*3890*/  BSYNC B0 ;  /* 0x0000000000007941 */ /* 0x000fea0003800000 */
.L_x_93:
        /* <DEDUP_REMOVED lines=9> */
.L_x_96:
[----:B------:R-:W-:Y:S05]  /*3930*/  BSYNC B0 ;  /* 0x0000000000007941 */ /* 0x000fea0003800000 */
.L_x_95:
        /* <DEDUP_REMOVED lines=10> */
.L_x_98:
[----:B------:R-:W-:Y:S05]  /*39e0*/  BSYNC B0 ;  /* 0x0000000000007941 */ /* 0x000fea0003800000 */
.L_x_97:
        /* <DEDUP_REMOVED lines=12> */
.L_x_100:
[----:B------:R-:W-:Y:S05]  /*3ab0*/  BSYNC B0 ;  /* 0x0000000000007941 */ /* 0x000fea0003800000 */
.L_x_99:
        /* <DEDUP_REMOVED lines=11> */
.L_x_102:
[----:B------:R-:W-:Y:S05]  /*3b70*/  BSYNC B0 ;  /* 0x0000000000007941 */ /* 0x000fea0003800000 */
.L_x_101:
        /* <DEDUP_REMOVED lines=9> */
.L_x_104:
[----:B------:R-:W-:Y:S05]  /*3c10*/  BSYNC B0 ;  /* 0x0000000000007941 */ /* 0x000fea0003800000 */
.L_x_103:
        /* <DEDUP_REMOVED lines=10> */
.L_x_106:
[----:B------:R-:W-:Y:S05]  /*3cc0*/  BSYNC B0 ;  /* 0x0000000000007941 */ /* 0x000fea0003800000 */
.L_x_105:
        /* <DEDUP_REMOVED lines=12> */
.L_x_108:
[----:B------:R-:W-:Y:S05]  /*3d90*/  BSYNC B0 ;  /* 0x0000000000007941 */ /* 0x000fea0003800000 */
.L_x_107:
        /* <DEDUP_REMOVED lines=11> */
.L_x_110:
[----:B------:R-:W-:Y:S05]  /*3e50*/  BSYNC B0 ;  /* 0x0000000000007941 */ /* 0x000fea0003800000 */
.L_x_109:
        /* <DEDUP_REMOVED lines=9> */
.L_x_112:
[----:B------:R-:W-:Y:S05]  /*3ef0*/  BSYNC B0 ;  /* 0x0000000000007941 */ /* 0x000fea0003800000 */
.L_x_111:
        /* <DEDUP_REMOVED lines=10> */
.L_x_114:
[----:B------:R-:W-:Y:S05]  /*3fa0*/  BSYNC B0 ;  /* 0x0000000000007941 */ /* 0x000fea0003800000 */
.L_x_113:
        /* <DEDUP_REMOVED lines=12> */
.L_x_116:
[----:B------:R-:W-:Y:S05]  /*4070*/  BSYNC B0 ;  /* 0x0000000000007941 */ /* 0x000fea0003800000 */
.L_x_115:
        /* <DEDUP_REMOVED lines=11> */
.L_x_118:
[----:B------:R-:W-:Y:S05]  /*4130*/  BSYNC B0 ;  /* 0x0000000000007941 */ /* 0x000fea0003800000 */
.L_x_117:
        /* <DEDUP_REMOVED lines=9> */
.L_x_120:
[----:B------:R-:W-:Y:S05]  /*41d0*/  BSYNC B0 ;  /* 0x0000000000007941 */ /* 0x000fea0003800000 */
.L_x_119:
        /* <DEDUP_REMOVED lines=10> */
.L_x_122:
[----:B------:R-:W-:Y:S05]  /*4280*/  BSYNC B0 ;  /* 0x0000000000007941 */ /* 0x000fea0003800000 */
.L_x_121:
        /* <DEDUP_REMOVED lines=12> */
.L_x_124:
[----:B------:R-:W-:Y:S05]  /*4350*/  BSYNC B0 ;  /* 0x0000000000007941 */ /* 0x000fea0003800000 */
.L_x_123:
        /* <DEDUP_REMOVED lines=11> */
.L_x_126:
[----:B------:R-:W-:Y:S05]  /*4410*/  BSYNC B0 ;  /* 0x0000000000007941 */ /* 0x000fea0003800000 */
.L_x_125:
        /* <DEDUP_REMOVED lines=9> */
.L_x_128:
[----:B------:R-:W-:Y:S05]  /*44b0*/  BSYNC B0 ;  /* 0x0000000000007941 */ /* 0x000fea0003800000 */
.L_x_127:
        /* <DEDUP_REMOVED lines=10> */
.L_x_130:
[----:B------:R-:W-:Y:S05]  /*4560*/  BSYNC B0 ;  /* 0x0000000000007941 */ /* 0x000fea0003800000 */
.L_x_129:
        /* <DEDUP_REMOVED lines=12> */
.L_x_132:
[----:B------:R-:W-:Y:S05]  /*4630*/  BSYNC B0 ;  /* 0x0000000000007941 */ /* 0x000fea0003800000 */
.L_x_131:
        /* <DEDUP_REMOVED lines=11> */
.L_x_134:
[----:B------:R-:W-:Y:S05]  /*46f0*/  BSYNC B0 ;  /* 0x0000000000007941 */ /* 0x000fea0003800000 */
.L_x_133:
        /* <DEDUP_REMOVED lines=9> */
.L_x_136:
[----:B------:R-:W-:Y:S05]  /*4790*/  BSYNC B0 ;  /* 0x0000000000007941 */ /* 0x000fea0003800000 */
.L_x_135:
        /* <DEDUP_REMOVED lines=10> */
.L_x_138:
[----:B------:R-:W-:Y:S05]  /*4840*/  BSYNC B0 ;  /* 0x0000000000007941 */ /* 0x000fea0003800000 */
.L_x_137:
        /* <DEDUP_REMOVED lines=12> */
.L_x_140:
[----:B------:R-:W-:Y:S05]  /*4910*/  BSYNC B0 ;  /* 0x0000000000007941 */ /* 0x000fea0003800000 */
.L_x_139:
        /* <DEDUP_REMOVED lines=11> */
.L_x_142:
[----:B------:R-:W-:Y:S05]  /*49d0*/  BSYNC B0 ;  /* 0x0000000000007941 */ /* 0x000fea0003800000 */
.L_x_141:
        /* <DEDUP_REMOVED lines=9> */
.L_x_144:
[----:B------:R-:W-:Y:S05]  /*4a70*/  BSYNC B0 ;  /* 0x0000000000007941 */ /* 0x000fea0003800000 */
.L_x_143:
        /* <DEDUP_REMOVED lines=10> */
.L_x_146:
[----:B------:R-:W-:Y:S05]  /*4b20*/  BSYNC B0 ;  /* 0x0000000000007941 */ /* 0x000fea0003800000 */
.L_x_145:
[----:B-----5:R-:W-:Y:S01]  /*4b30*/  IMAD.U32 R5, R94, 0x10000, RZ ;  /* 0x000100005e057824 */ /* 0x020fe200078e00ff */
[----:B------:R-:W-:Y:S01]  /*4b40*/  ISETP.GT.AND P1, PT, R9, 0x79, PT ;  /* 0x000000790900780c */ /* 0x000fe20003f24270 */
[----:B0-----:R-:W-:Y:S01]  /*4b50*/  @P2 IMAD.MOV.U32 R8, RZ, RZ, R14 ;  /* 0x000000ffff082224 */ /* 0x001fe200078e000e */
        /* <DEDUP_REMOVED lines=9> */
.L_x_148:
[----:B------:R-:W-:Y:S05]  /*4bf0*/  BSYNC B0 ;  /* 0x0000000000007941 */ /* 0x000fea0003800000 */
.L_x_147:
[----:B0----5:R-:W-:Y:S01]  /*4c00*/  IMAD.U32 R5, R94, 0x10000, RZ ;  /* 0x000100005e057824 */ /* 0x021fe200078e00ff */
        /* <DEDUP_REMOVED lines=8> */
.L_x_150:
[----:B------:R-:W-:Y:S05]  /*4c90*/  BSYNC B0 ;  /* 0x0000000000007941 */ /* 0x000fea0003800000 */
.L_x_149:
        /* <DEDUP_REMOVED lines=9> */
.L_x_152:
[----:B------:R-:W-:Y:S05]  /*4d30*/  BSYNC B0 ;  /* 0x0000000000007941 */ /* 0x000fea0003800000 */
.L_x_151:
[----:B0--345:R-:W-:-:S04]  /*4d40*/  IMAD.U32 R3, R94, 0x10000, RZ ;  /* 0x000100005e037824 */ /* 0x039fc800078e00ff */
[----:B------:R-:W-:-:S04]  /*4d50*/  FMUL R4, R3, R4 ;  /* 0x0000000403047220 */ /* 0x000fc80000400000 */
[----:B------:R-:W-:Y:S01]  /*4d60*/  FFMA R4, R87, R0, R4 ;  /* 0x0000000057047223 */ /* 0x000fe20000000004 */
[----:B------:R-:W-:Y:S06]  /*4d70*/  @!P1 EXIT ;  /* 0x000000000000994d */ /* 0x000fec0003800000 */
[----:B------:R-:W-:-:S05]  /*4d80*/  F2FP.BF16.F32.PACK_AB R4, RZ, R4 ;  /* 0x00000004ff04723e */ /* 0x000fca00000010ff */
[----:B------:R-:W-:Y:S01]  /*4d90*/  STG.E.U16 desc[UR12][R6.64+0xf2], R4 ;  /* 0x0000f20406007986 */ /* 0x000fe2000c10150c */
[----:B------:R-:W-:Y:S05]  /*4da0*/  EXIT ;  /* 0x000000000000794d */ /* 0x000fea0003800000 */
.L_x_28:
[----:B------:R-:W-:Y:S01]  /*4db0*/  ISETP.GT.AND P3, PT, R9, 0x1, PT ;  /* 0x000000010900780c */ /* 0x000fe20003f64270 */
[----:B------:R-:W-:Y:S01]  /*4dc0*/  ULDC.64 UR4, c[0x0][0x5c8] ;  /* 0x0001720000047ab9 */ /* 0x000fe20000000a00 */
[-C--:B------:R-:W-:Y:S01]  /*4dd0*/  FMUL R24, R24, R0.reuse ;  /* 0x0000000018187220 */ /* 0x080fe20000400000 */
[-C--:B------:R-:W-:Y:S01]  /*4de0*/  FMUL R25, R25, R0.reuse ;  /* 0x0000000019197220 */ /* 0x080fe20000400000 */
[----:B------:R-:W-:Y:S01]  /*4df0*/  ISETP.GT.AND P1, PT, R12, RZ, P3 ;  /* 0x000000ff0c00720c */ /* 0x000fe20001f24270 */
[-C--:B------:R-:W-:Y:S01]  /*4e00*/  FMUL R26, R26, R0.reuse ;  /* 0x000000001a1a7220 */ /* 0x080fe20000400000 */
[----:B------:R-:W-:Y:S01]  /*4e10*/  LEA R2, P4, R10, UR4, 0x1 ;  /* 0x000000040a027c11 */ /* 0x000fe2000f8808ff */
[----:B------:R-:W-:Y:S01]  /*4e20*/  FMUL R27, R27, R0 ;  /* 0x000000001b1b7220 */ /* 0x000fe20000400000 */
[----:B------:R-:W-:Y:S01]  /*4e30*/  F2FP.BF16.F32.PACK_AB R24, RZ, R24 ;  /* 0x00000018ff18723e */ /* 0x000fe200000010ff */
[-C--:B------:R-:W-:Y:S01]  /*4e40*/  FMUL R28, R28, R0.reuse ;  /* 0x000000001c1c7220 */ /* 0x080fe20000400000 */
[----:B------:R-:W-:Y:S01]  /*4e50*/  LEA.HI.X R3, R10, UR5, R17, 0x1, P4 ;  /* 0x000000050a037c11 */ /* 0x000fe2000a0f0c11 */
[-C--:B------:R-:W-:Y:S01]  /*4e60*/  FMUL R29, R29, R0.reuse ;  /* 0x000000001d1d7220 */ /* 0x080fe20000400000 */
[----:B------:R-:W-:Y:S01]  /*4e70*/  F2FP.BF16.F32.PACK_AB R25, RZ, R25 ;  /* 0x00000019ff19723e */ /* 0x000fe200000010ff */
[-C--:B------:R-:W-:Y:S01]  /*4e80*/  FMUL R30, R30, R0.reuse ;  /* 0x000000001e1e7220 */ /* 0x080fe20000400000 */
[----:B------:R-:W-:Y:S01]  /*4e90*/  SHF.L.U64.HI R5, R19, 0x1, R18 ;  /* 0x0000000113057819 */ /* 0x000fe20000010212 */
[----:B------:R-:W-:Y:S01]  /*4ea0*/  @P2 STG.E.U16 desc[UR12][R2.64], R24 ;  /* 0x0000001802002986 */ /* 0x000fe2000c10150c */
[----:B------:R-:W-:Y:S01]  /*4eb0*/  ISETP.GT.AND P2, PT, R12, 0x8, P0 ;  /* 0x000000080c00780c */ /* 0x000fe20000744270 */
[----:B------:R-:W-:Y:S01]  /*4ec0*/  FMUL R31, R31, R0 ;  /* 0x000000001f1f7220 */ /* 0x000fe20000400000 */
[----:B------:R-:W-:Y:S01]  /*4ed0*/  LEA R4, P5, R19, R2, 0x1 ;  /* 0x0000000213047211 */ /* 0x000fe200078a08ff */
[----:B------:R-:W-:Y:S01]  /*4ee0*/  @P1 STG.E.U16 desc[UR12][R2.64+0x2], R25 ;  /* 0x0000021902001986 */ /* 0x000fe2000c10150c */
[----:B------:R-:W-:Y:S01]  /*4ef0*/  ISETP.GT.AND P1, PT, R9, 0x8, PT ;  /* 0x000000080900780c */ /* 0x000fe20003f24270 */
[-C--:B------:R-:W-:Y:S01]  /*4f00*/  FMUL R32, R32, R0.reuse ;  /* 0x0000000020207220 */ /* 0x080fe20000400000 */
[C---:B------:R-:W-:Y:S01]  /*4f10*/  ISETP.GT.AND P3, PT, R12.reuse, 0x8, P3 ;  /* 0x000000080c00780c */ /* 0x040fe20001f64270 */
[----:B------:R-:W-:Y:S01]  /*4f20*/  IMAD.X R5, R5, 0x1, R3, P5 ;  /* 0x0000000105057824 */ /* 0x000fe200028e0603 */
[----:B------:R-:W-:Y:S01]  /*4f30*/  ISETP.GT.AND P0, PT, R9, 0x9, PT ;  /* 0x000000090900780c */ /* 0x000fe20003f04270 */
[-C--:B------:R-:W-:Y:S01]  /*4f40*/  FMUL R33, R33, R0.reuse ;  /* 0x0000000021217220 */ /* 0x080fe20000400000 */
[----:B------:R-:W-:Y:S01]  /*4f50*/  ISETP.GT.AND P4, PT, R12, RZ, P1 ;  /* 0x000000ff0c00720c */ /* 0x000fe20000f84270 */
[-C--:B------:R-:W-:Y:S01]  /*4f60*/  FMUL R34, R34, R0.reuse ;  /* 0x0000000022227220 */ /* 0x080fe20000400000 */
[----:B------:R-:W-:Y:S01]  /*4f70*/  ISETP.GT.AND P5, PT, R12, RZ, P0 ;  /* 0x000000ff0c00720c */ /* 0x000fe200007a4270 */
[----:B------:R-:W-:Y:S01]  /*4f80*/  FMUL R35, R35, R0 ;  /* 0x0000000023237220 */ /* 0x000fe20000400000 */
[----:B------:R-:W-:Y:S01]  /*4f90*/  F2FP.BF16.F32.PACK_AB R26, RZ, R26 ;  /* 0x0000001aff1a723e */ /* 0x000fe200000010ff */
[-C--:B------:R-:W-:Y:S01]  /*4fa0*/  FMUL R36, R36, R0.reuse ;  /* 0x0000000024247220 */ /* 0x080fe20000400000 */
[----:B------:R-:W-:Y:S01]  /*4fb0*/  F2FP.BF16.F32.PACK_AB R27, RZ, R27 ;  /* 0x0000001bff1b723e */ /* 0x000fe200000010ff */
[----:B------:R-:W-:Y:S01]  /*4fc0*/  FMUL R37, R37, R0 ;  /* 0x0000000025257220 */ /* 0x000fe20000400000 */
[----:B------:R-:W-:Y:S01]  /*4fd0*/  F2FP.BF16.F32.PACK_AB R28, RZ, R28 ;  /* 0x0000001cff1c723e */ /* 0x000fe200000010ff */
[----:B------:R-:W-:Y:S01]  /*4fe0*/  @P2 STG.E.U16 desc[UR12][R4.64], R26 ;  /* 0x0000001a04002986 */ /* 0x000fe2000c10150c */
[----:B------:R-:W-:Y:S01]  /*4ff0*/  ISETP.GT.AND P1, PT, R12, 0x8, P1 ;  /* 0x000000080c00780c */ /* 0x000fe20000f24270 */
[-C--:B------:R-:W-:Y:S01]  /*5000*/  FMUL R38, R38, R0.reuse ;  /* 0x0000000026267220 */ /* 0x080fe20000400000 */
[----:B------:R-:W-:Y:S01]  /*5010*/  F2FP.BF16.F32.PACK_AB R29, RZ, R29 ;  /* 0x0000001dff1d723e */ /* 0x000fe200000010ff */
[----:B------:R-:W-:Y:S01]  /*5020*/  @P3 STG.E.U16 desc[UR12][R4.64+0x2], R27 ;  /* 0x0000021b04003986 */ /* 0x000fe2000c10150c */
[----:B------:R-:W-:Y:S01]  /*5030*/  ISETP.GT.AND P3, PT, R9, 0x10, PT ;  /* 0x000000100900780c */ /* 0x000fe20003f64270 */
[-C--:B------:R-:W-:Y:S01]  /*5040*/  FMUL R39, R39, R0.reuse ;  /* 0x0000000027277220 */ /* 0x080fe20000400000 */
[----:B------:R-:W-:Y:S01]  /*5050*/  ISETP.GT.AND P2, PT, R12, 0x8, P0 ;  /* 0x000000080c00780c */ /* 0x000fe20000744270 */
[----:B------:R-:W-:Y:S01]  /*5060*/  @P4 STG.E.U16 desc[UR12][R2.64+0x10], R28 ;  /* 0x0000101c02004986 */ /* 0x000fe2000c10150c */
[----:B------:R-:W-:Y:S01]  /*5070*/  ISETP.GT.AND P0, PT, R9, 0x11, PT ;  /* 0x000000110900780c */ /* 0x000fe20003f04270 */
[-C--:B------:R-:W-:Y:S01]  /*5080*/  FMUL R40, R40, R0.reuse ;  /* 0x0000000028287220 */ /* 0x080fe20000400000 */
[C---:B------:R-:W-:Y:S01]  /*5090*/  ISETP.GT.AND P4, PT, R12.reuse, RZ, P3 ;  /* 0x000000ff0c00720c */ /* 0x040fe20001f84270 */
[----:B------:R-:W-:Y:S01]  /*50a0*/  @P5 STG.E.U16 desc[UR12][R2.64+0x12], R29 ;  /* 0x0000121d02005986 */ /* 0x000fe2000c10150c */
        /* <DEDUP_REMOVED lines=153> */
[----:B------:R-:W-:Y:S01]  /*5a40*/  FMUL R0, R87, R0 ;  /* 0x0000000057007220 */ /* 0x000fe20000400000 */
[----:B------:R-:W-:Y:S01]  /*5a50*/  ISETP.GT.AND P2, PT, R12, 0x8, P0 ;  /* 0x000000080c00780c */ /* 0x000fe20000744270 */
[----:B------:R-:W-:Y:S01]  /*5a60*/  @P4 STG.E.U16 desc[UR12][R2.64+0x90], R60 ;  /* 0x0000903c02004986 */ /* 0x000fe2000c10150c */
[----:B------:R-:W-:-:S02]  /*5a70*/  ISETP.GT.AND P0, PT, R9, 0x51, PT ;  /* 0x000000510900780c */ /* 0x000fc40003f04270 */
[C---:B------:R-:W-:Y:S01]  /*5a80*/  ISETP.GT.AND P4, PT, R12.reuse, RZ, P3 ;  /* 0x000000ff0c00720c */ /* 0x040fe20001f84270 */
[----:B------:R-:W-:Y:S01]  /*5a90*/  @P5 STG.E.U16 desc[UR12][R2.64+0x92], R61 ;  /* 0x0000923d02005986 */ /* 0x000fe2000c10150c */
[C---:B------:R-:W-:Y:S02]  /*5aa0*/  ISETP.GT.AND P5, PT, R12.reuse, RZ, P0 ;  /* 0x000000ff0c00720c */ /* 0x040fe400007a4270 */
[----:B------:R-:W-:Y:S02]  /*5ab0*/  F2FP.BF16.F32.PACK_AB R62, RZ, R62 ;  /* 0x0000003eff3e723e */ /* 0x000fe400000010ff */
[----:B------:R-:W-:Y:S02]  /*5ac0*/  F2FP.BF16.F32.PACK_AB R63, RZ, R63 ;  /* 0x0000003fff3f723e */ /* 0x000fe400000010ff */
[----:B------:R-:W-:Y:S01]  /*5ad0*/  F2FP.BF16.F32.PACK_AB R64, RZ, R64 ;  /* 0x00000040ff40723e */ /* 0x000fe200000010ff */
[----:B------:R-:W-:Y:S01]  /*5ae0*/  @P1 STG.E.U16 desc[UR12][R4.64+0x90], R62 ;  /* 0x0000903e04001986 */ /* 0x000fe2000c10150c */
[----:B------:R-:W-:-:S02]  /*5af0*/  ISETP.GT.AND P1, PT, R12, 0x8, P3 ;  /* 0x000000080c00780c */ /* 0x000fc40001f24270 */
[----:B------:R-:W-:Y:S01]  /*5b00*/  F2FP.BF16.F32.PACK_AB R65, RZ, R65 ;  /* 0x00000041ff41723e */ /* 0x000fe200000010ff */
[----:B------:R-:W-:Y:S01]  /*5b10*/  @P2 STG.E.U16 desc[UR12][R4.64+0x92], R63 ;  /* 0x0000923f04002986 */ /* 0x000fe2000c10150c */
[C---:B------:R-:W-:Y:S02]  /*5b20*/  ISETP.GT.AND P2, PT, R9.reuse, 0x58, PT ;  /* 0x000000580900780c */ /* 0x040fe40003f44270 */
[C---:B------:R-:W-:Y:S01]  /*5b30*/  ISETP.GT.AND P0, PT, R12.reuse, 0x8, P0 ;  /* 0x000000080c00780c */ /* 0x040fe20000704270 */
[----:B------:R-:W-:Y:S01]  /*5b40*/  @P4 STG.E.U16 desc[UR12][R2.64+0xa0], R64 ;  /* 0x0000a04002004986 */ /* 0x000fe2000c10150c */
[----:B------:R-:W-:Y:S02]  /*5b50*/  ISETP.GT.AND P3, PT, R9, 0x59, PT ;  /* 0x000000590900780c */ /* 0x000fe40003f64270 */
[C---:B------:R-:W-:Y:S01]  /*5b60*/  ISETP.GT.AND P4, PT, R12.reuse, RZ, P2 ;  /* 0x000000ff0c00720c */ /* 0x040fe20001784270 */
[----:B------:R-:W-:Y:S01]  /*5b70*/  @P5 STG.E.U16 desc[UR12][R2.64+0xa2], R65 ;  /* 0x0000a24102005986 */ /* 0x000fe2000c10150c */
[----:B------:R-:W-:-:S02]  /*5b80*/  ISETP.GT.AND P5, PT, R12, RZ, P3 ;  /* 0x000000ff0c00720c */ /* 0x000fc40001fa4270 */
[----:B------:R-:W-:Y:S02]  /*5b90*/  F2FP.BF16.F32.PACK_AB R66, RZ, R66 ;  /* 0x00000042ff42723e */ /* 0x000fe400000010ff */
[----:B------:R-:W-:Y:S02]  /*5ba0*/  F2FP.BF16.F32.PACK_AB R67, RZ, R67 ;  /* 0x00000043ff43723e */ /* 0x000fe400000010ff */
[----:B------:R-:W-:Y:S01]  /*5bb0*/  F2FP.BF16.F32.PACK_AB R68, RZ, R68 ;  /* 0x00000044ff44723e */ /* 0x000fe200000010ff */
[----:B------:R-:W-:Y:S01]  /*5bc0*/  @P1 STG.E.U16 desc[UR12][R4.64+0xa0], R66 ;  /* 0x0000a04204001986 */ /* 0x000fe2000c10150c */
[C---:B------:R-:W-:Y:S02]  /*5bd0*/  ISETP.GT.AND P1, PT, R12.reuse, 0x8, P2 ;  /* 0x000000080c00780c */ /* 0x040fe40001724270 */
[----:B------:R-:W-:Y:S01]  /*5be0*/  F2FP.BF16.F32.PACK_AB R69, RZ, R69 ;  /* 0x00000045ff45723e */ /* 0x000fe200000010ff */
[----:B------:R-:W-:Y:S01]  /*5bf0*/  @P0 STG.E.U16 desc[UR12][R4.64+0xa2], R67 ;  /* 0x0000a24304000986 */ /* 0x000fe2000c10150c */
[----:B------:R-:W-:-:S02]  /*5c00*/  ISETP.GT.AND P2, PT, R12, 0x8, P3 ;  /* 0x000000080c00780c */ /* 0x000fc40001f44270 */
[C---:B------:R-:W-:Y:S01]  /*5c10*/  ISETP.GT.AND P3, PT, R9.reuse, 0x60, PT ;  /* 0x000000600900780c */ /* 0x040fe20003f64270 */
[----:B------:R-:W-:Y:S01]  /*5c20*/  @P4 STG.E.U16 desc[UR12][R2.64+0xb0], R68 ;  /* 0x0000b04402004986 */ /* 0x000fe2000c10150c */
[----:B------:R-:W-:Y:S02]  /*5c30*/  ISETP.GT.AND P0, PT, R9, 0x61, PT ;  /* 0x000000610900780c */ /* 0x000fe40003f04270 */
[C---:B------:R-:W-:Y:S01]  /*5c40*/  ISETP.GT.AND P4, PT, R12.reuse, RZ, P3 ;  /* 0x000000ff0c00720c */ /* 0x040fe20001f84270 */
[----:B------:R-:W-:Y:S01]  /*5c50*/  @P5 STG.E.U16 desc[UR12][R2.64+0xb2], R69 ;  /* 0x0000b24502005986 */ /* 0x000fe2000c10150c */
[----:B------:R-:W-:Y:S02]  /*5c60*/  ISETP.GT.AND P5, PT, R12, RZ, P0 ;  /* 0x000000ff0c00720c */ /* 0x000fe400007a4270 */
[----:B------:R-:W-:Y:S02]  /*5c70*/  F2FP.BF16.F32.PACK_AB R70, RZ, R70 ;  /* 0x00000046ff46723e */ /* 0x000fe400000010ff */
[----:B------:R-:W-:-:S02]  /*5c80*/  F2FP.BF16.F32.PACK_AB R71, RZ, R71 ;  /* 0x00000047ff47723e */ /* 0x000fc400000010ff */
[----:B------:R-:W-:Y:S01]  /*5c90*/  F2FP.BF16.F32.PACK_AB R72, RZ, R72 ;  /* 0x00000048ff48723e */ /* 0x000fe200000010ff */
[----:B------:R-:W-:Y:S01]  /*5ca0*/  @P1 STG.E.U16 desc[UR12][R4.64+0xb0], R70 ;  /* 0x0000b04604001986 */ /* 0x000fe2000c10150c */
[----:B------:R-:W-:Y:S02]  /*5cb0*/  F2FP.BF16.F32.PACK_AB R73, RZ, R73 ;  /* 0x00000049ff49723e */ /* 0x000fe400000010ff */
[C---:B------:R-:W-:Y:S01]  /*5cc0*/  ISETP.GT.AND P1, PT, R12.reuse, 0x8, P3 ;  /* 0x000000080c00780c */ /* 0x040fe20001f24270 */
[----:B------:R-:W-:Y:S01]  /*5cd0*/  @P2 STG.E.U16 desc[UR12][R4.64+0xb2], R71 ;  /* 0x0000b24704002986 */ /* 0x000fe2000c10150c */
[----:B------:R-:W-:Y:S02]  /*5ce0*/  ISETP.GT.AND P0, PT, R12, 0x8, P0 ;  /* 0x000000080c00780c */ /* 0x000fe40000704270 */
[----:B------:R-:W-:Y:S01]  /*5cf0*/  F2FP.BF16.F32.PACK_AB R74, RZ, R74 ;  /* 0x0000004aff4a723e */ /* 0x000fe200000010ff */
[----:B------:R-:W-:Y:S01]  /*5d00*/  @P4 STG.E.U16 desc[UR12][R2.64+0xc0], R72 ;  /* 0x0000c04802004986 */ /* 0x000fe2000c10150c */
[----:B------:R-:W-:-:S02]  /*5d10*/  ISETP.GT.AND P4, PT, R9, 0x68, PT ;  /* 0x000000680900780c */ /* 0x000fc40003f84270 */
[----:B------:R-:W-:Y:S01]  /*5d20*/  F2FP.BF16.F32.PACK_AB R75, RZ, R75 ;  /* 0x0000004bff4b723e */ /* 0x000fe200000010ff */
[----:B------:R-:W-:Y:S01]  /*5d30*/  @P5 STG.E.U16 desc[UR12][R2.64+0xc2], R73 ;  /* 0x0000c24902005986 */ /* 0x000fe2000c10150c */
[----:B------:R-:W-:Y:S02]  /*5d40*/  ISETP.GT.AND P5, PT, R9, 0x69, PT ;  /* 0x000000690900780c */ /* 0x000fe40003fa4270 */
[C---:B------:R-:W-:Y:S01]  /*5d50*/  ISETP.GT.AND P2, PT, R12.reuse, RZ, P4 ;  /* 0x000000ff0c00720c */ /* 0x040fe20002744270 */
[----:B------:R-:W-:Y:S01]  /*5d60*/  @P1 STG.E.U16 desc[UR12][R4.64+0xc0], R74 ;  /* 0x0000c04a04001986 */ /* 0x000fe2000c10150c */
[----:B------:R-:W-:Y:S02]  /*5d70*/  ISETP.GT.AND P6, PT, R12, RZ, P5 ;  /* 0x000000ff0c00720c */ /* 0x000fe40002fc4270 */
[----:B------:R-:W-:Y:S01]  /*5d80*/  F2FP.BF16.F32.PACK_AB R76, RZ, R76 ;  /* 0x0000004cff4c723e */ /* 0x000fe200000010ff */
[----:B------:R-:W-:Y:S01]  /*5d90*/  @P0 STG.E.U16 desc[UR12][R4.64+0xc2], R75 ;  /* 0x0000c24b04000986 */ /* 0x000fe2000c10150c */
[----:B------:R-:W-:-:S02]  /*5da0*/  F2FP.BF16.F32.PACK_AB R77, RZ, R77 ;  /* 0x0000004dff4d723e */ /* 0x000fc400000010ff */
[C---:B------:R-:W-:Y:S02]  /*5db0*/  ISETP.GT.AND P3, PT, R9.reuse, 0x70, PT ;  /* 0x000000700900780c */ /* 0x040fe40003f64270 */
[C---:B------:R-:W-:Y:S02]  /*5dc0*/  ISETP.GT.AND P4, PT, R12.reuse, 0x8, P4 ;  /* 0x000000080c00780c */ /* 0x040fe40002784270 */
[----:B------:R-:W-:Y:S01]  /*5dd0*/  F2FP.BF16.F32.PACK_AB R78, RZ, R78 ;  /* 0x0000004eff4e723e */ /* 0x000fe200000010ff */
[----:B------:R-:W-:Y:S01]  /*5de0*/  @P2 STG.E.U16 desc[UR12][R2.64+0xd0], R76 ;  /* 0x0000d04c02002986 */ /* 0x000fe2000c10150c */
[----:B------:R-:W-:Y:S02]  /*5df0*/  ISETP.GT.AND P2, PT, R9, 0x71, PT ;  /* 0x000000710900780c */ /* 0x000fe40003f44270 */
[----:B------:R-:W-:Y:S01]  /*5e00*/  F2FP.BF16.F32.PACK_AB R79, RZ, R79 ;  /* 0x0000004fff4f723e */ /* 0x000fe200000010ff */
[----:B------:R-:W-:Y:S01]  /*5e10*/  @P6 STG.E.U16 desc[UR12][R2.64+0xd2], R77 ;  /* 0x0000d24d02006986 */ /* 0x000fe2000c10150c */
[----:B------:R-:W-:-:S02]  /*5e20*/  ISETP.GT.AND P6, PT, R12, 0x8, P5 ;  /* 0x000000080c00780c */ /* 0x000fc40002fc4270 */
[C---:B------:R-:W-:Y:S02]  /*5e30*/  ISETP.GT.AND P5, PT, R12.reuse, RZ, P3 ;  /* 0x000000ff0c00720c */ /* 0x040fe40001fa4270 */
[----:B------:R-:W-:Y:S01]  /*5e40*/  F2FP.BF16.F32.PACK_AB R80, RZ, R80 ;  /* 0x00000050ff50723e */ /* 0x000fe200000010ff */
[----:B------:R-:W-:Y:S01]  /*5e50*/  @P4 STG.E.U16 desc[UR12][R4.64+0xd0], R78 ;  /* 0x0000d04e04004986 */ /* 0x000fe2000c10150c */
[C---:B------:R-:W-:Y:S02]  /*5e60*/  ISETP.GT.AND P1, PT, R9.reuse, 0x78, PT ;  /* 0x000000780900780c */ /* 0x040fe40003f24270 */
[----:B------:R-:W-:Y:S02]  /*5e70*/  ISETP.GT.AND P0, PT, R9, 0x79, PT ;  /* 0x000000790900780c */ /* 0x000fe40003f04270 */
[C---:B------:R-:W-:Y:S02]  /*5e80*/  ISETP.GT.AND P4, PT, R12.reuse, RZ, P2 ;  /* 0x000000ff0c00720c */ /* 0x040fe40001784270 */
[C---:B------:R-:W-:Y:S01]  /*5e90*/  ISETP.GT.AND P3, PT, R12.reuse, 0x8, P3 ;  /* 0x000000080c00780c */ /* 0x040fe20001f64270 */
[----:B------:R-:W-:Y:S01]  /*5ea0*/  @P6 STG.E.U16 desc[UR12][R4.64+0xd2], R79 ;  /* 0x0000d24f04006986 */ /* 0x000fe2000c10150c */
[----:B------:R-:W-:-:S02]  /*5eb0*/  ISETP.GT.AND P2, PT, R12, 0x8, P2 ;  /* 0x000000080c00780c */ /* 0x000fc40001744270 */
[C---:B------:R-:W-:Y:S01]  /*5ec0*/  ISETP.GT.AND P6, PT, R12.reuse, RZ, P0 ;  /* 0x000000ff0c00720c */ /* 0x040fe200007c4270 */
[----:B------:R-:W-:Y:S01]  /*5ed0*/  @P5 STG.E.U16 desc[UR12][R2.64+0xe0], R80 ;  /* 0x0000e05002005986 */ /* 0x000fe2000c10150c */
[C---:B------:R-:W-:Y:S02]  /*5ee0*/  ISETP.GT.AND P5, PT, R12.reuse, RZ, P1 ;  /* 0x000000ff0c00720c */ /* 0x040fe40000fa4270 */
[C---:B------:R-:W-:Y:S02]  /*5ef0*/  ISETP.GT.AND P1, PT, R12.reuse, 0x8, P1 ;  /* 0x000000080c00780c */ /* 0x040fe40000f24270 */
[----:B------:R-:W-:Y:S02]  /*5f00*/  F2FP.BF16.F32.PACK_AB R81, RZ, R81 ;  /* 0x00000051ff51723e */ /* 0x000fe400000010ff */
[----:B------:R-:W-:Y:S02]  /*5f10*/  F2FP.BF16.F32.PACK_AB R82, RZ, R82 ;  /* 0x00000052ff52723e */ /* 0x000fe400000010ff */
[----:B------:R-:W-:Y:S01]  /*5f20*/  F2FP.BF16.F32.PACK_AB R83, RZ, R83 ;  /* 0x00000053ff53723e */ /* 0x000fe200000010ff */
[----:B------:R-:W-:Y:S01]  /*5f30*/  @P4 STG.E.U16 desc[UR12][R2.64+0xe2], R81 ;  /* 0x0000e25102004986 */ /* 0x000fe2000c10150c */
[----:B------:R-:W-:-:S02]  /*5f40*/  ISETP.GT.AND P0, PT, R12, 0x8, P0 ;  /* 0x000000080c00780c */ /* 0x000fc40000704270 */
[----:B------:R-:W-:Y:S01]  /*5f50*/  F2FP.BF16.F32.PACK_AB R84, RZ, R84 ;  /* 0x00000054ff54723e */ /* 0x000fe200000010ff */
[----:B------:R-:W-:Y:S01]  /*5f60*/  @P3 STG.E.U16 desc[UR12][R4.64+0xe0], R82 ;  /* 0x0000e05204003986 */ /* 0x000fe2000c10150c */
[----:B------:R-:W-:Y:S02]  /*5f70*/  F2FP.BF16.F32.PACK_AB R85, RZ, R85 ;  /* 0x00000055ff55723e */ /* 0x000fe400000010ff */
[----:B------:R-:W-:Y:S01]  /*5f80*/  F2FP.BF16.F32.PACK_AB R86, RZ, R86 ;  /* 0x00000056ff56723e */ /* 0x000fe200000010ff */
[----:B------:R-:W-:Y:S04]  /*5f90*/  @P2 STG.E.U16 desc[UR12][R4.64+0xe2], R83 ;  /* 0x0000e25304002986 */ /* 0x000fe8000c10150c */
[----:B------:R-:W-:Y:S04]  /*5fa0*/  @P5 STG.E.U16 desc[UR12][R2.64+0xf0], R84 ;  /* 0x0000f05402005986 */ /* 0x000fe8000c10150c */
[----:B------:R0:W-:Y:S02]  /*5fb0*/  @P6 STG.E.U16 desc[UR12][R2.64+0xf2], R85 ;  /* 0x0000f25502006986 */ /* 0x0001e4000c10150c */
[----:B0-----:R-:W-:-:S02]  /*5fc0*/  @P1 IMAD.MOV.U32 R2, RZ, RZ, R4 ;  /* 0x000000ffff021224 */ /* 0x001fc400078e0004 */
[----:B------:R-:W-:-:S05]  /*5fd0*/  @P1 IMAD.MOV.U32 R3, RZ, RZ, R5 ;  /* 0x000000ffff031224 */ /* 0x000fca00078e0005 */
[----:B------:R0:W-:Y:S01]  /*5fe0*/  @P1 STG.E.U16 desc[UR12][R2.64+0xf0], R86 ;  /* 0x0000f05602001986 */ /* 0x0001e2000c10150c */
[----:B------:R-:W-:Y:S05]  /*5ff0*/  @!P0 EXIT ;  /* 0x000000000000894d */ /* 0x000fea0003800000 */
[----:B------:R-:W-:-:S05]  /*6000*/  F2FP.BF16.F32.PACK_AB R0, RZ, R0 ;  /* 0x00000000ff00723e */ /* 0x000fca00000010ff */
[----:B------:R-:W-:Y:S01]  /*6010*/  STG.E.U16 desc[UR12][R4.64+0xf2], R0 ;  /* 0x0000f20004007986 */ /* 0x000fe2000c10150c */
[----:B------:R-:W-:Y:S05]  /*6020*/  EXIT ;  /* 0x000000000000794d */ /* 0x000fea0003800000 */
.L_x_14:
[----:B------:R-:W-:-:S13]  /*6030*/  ISETP.NE.AND P0, PT, R9, RZ, PT ;  /* 0x000000ff0900720c */ /* 0x000fda0003f05270 */
[----:B------:R-:W-:Y:S05]  /*6040*/  @P0 EXIT ;  /* 0x000000000000094d */ /* 0x000fea0003800000 */
[----:B------:R-:W-:-:S13]  /*6050*/  ELECT P0, URZ, PT ;  /* 0x00000000003f782f */ /* 0x000fda0003800000 */
[----:B------:R-:W-:Y:S05]  /*6060*/  @!P0 BRA `(.L_x_153) ;  /* 0x0000000400d08947 */ /* 0x000fea0003800000 */
[----:B------:R-:W-:-:S13]  /*6070*/  ISETP.GE.AND P0, PT, R11, 0x1, PT ;  /* 0x000000010b00780c */ /* 0x000fda0003f06270 */
[----:B------:R-:W-:Y:S05]  /*6080*/  @!P0 BRA `(.L_x_153) ;  /* 0x0000000400c88947 */ /* 0x000fea0003800000 */
[----:B------:R-:W2:Y:S01]  /*6090*/  S2R R2, SR_CgaCtaId ;  /* 0x0000000000027919 */ /* 0x000ea20000008800 */
[----:B---3-5:R-:W0:Y:S01]  /*60a0*/  LDC.64 R4, c[0x0][0x4d8] ;  /* 0x00013600ff047b82 */ /* 0x028e220000000a00 */
[----:B------:R-:W-:Y:S01]  /*60b0*/  LOP3.LUT P0, RZ, R14, 0x1f, RZ, 0xc0, !PT ;  /* 0x0000001f0eff7812 */ /* 0x000fe2000780c0ff */
[----:B------:R-:W-:Y:S01]  /*60c0*/  IMAD.SHL.U32 R12, R6, 0x80, RZ ;  /* 0x00000080060c7824 */ /* 0x000fe200078e00ff */
[----:B------:R-:W-:Y:S01]  /*60d0*/  ULDC.64 UR4, c[0x0][0x4b0] ;  /* 0x00012c0000047ab9 */ /* 0x000fe20000000a00 */
[C---:B------:R-:W-:Y:S01]  /*60e0*/  ISETP.NE.AND P2, PT, R17.reuse, RZ, PT ;  /* 0x000000ff1100720c */ /* 0x040fe20003f45270 */
[----:B------:R-:W-:Y:S01]  /*60f0*/  IMAD.SHL.U32 R16, R16, 0x40, RZ ;  /* 0x0000004010107824 */ /* 0x000fe200078e00ff */
[----:B------:R-:W-:Y:S01]  /*6100*/  ISETP.NE.OR P0, PT, R17, RZ, !P0 ;  /* 0x000000ff1100720c */ /* 0x000fe20004705670 */
[----:B------:R-:W-:Y:S01]  /*6110*/  IMAD.MOV.U32 R6, RZ, RZ, R7 ;  /* 0x000000ffff067224 */ /* 0x000fe200078e0007 */
[----:B------:R-:W-:Y:S01]  /*6120*/  LOP3.LUT R13, R3, 0x2, RZ, 0xfc, !PT ;  /* 0x00000002030d7812 */ /* 0x000fe200078efcff */
[----:B------:R-:W-:-:S02]  /*6130*/  IMAD.MOV.U32 R17, RZ, RZ, RZ ;  /* 0x000000ffff117224 */ /* 0x000fc400078e00ff */
[----:B------:R-:W-:Y:S02]  /*6140*/  VIADD R18, R12, 0x40 ;  /* 0x000000400c127836 */ /* 0x000fe40000000000 */
[----:B0-----:R-:W-:Y:S02]  /*6150*/  IMAD R15, R15, UR4, R4 ;  /* 0x000000040f0f7c24 */ /* 0x001fe4000f8e0204 */
[----:B------:R-:W-:Y:S02]  /*6160*/  IMAD R10, R8, UR5, R5 ;  /* 0x00000005080a7c24 */ /* 0x000fe4000f8e0205 */
[----:B------:R-:W-:Y:S02]  /*6170*/  IMAD.MOV.U32 R4, RZ, RZ, 0x1 ;  /* 0x00000001ff047424 */ /* 0x000fe400078e00ff */
[----:B------:R-:W-:Y:S02]  /*6180*/  IMAD.MOV.U32 R5, RZ, RZ, RZ ;  /* 0x000000ffff057224 */ /* 0x000fe400078e00ff */
[----:B--2---:R-:W-:-:S02]  /*6190*/  IMAD.SHL.U32 R0, R2, 0x400, RZ ;  /* 0x0000040002007824 */ /* 0x004fc400078e00ff */
[----:B------:R-:W-:-:S07]  /*61a0*/  IMAD.SHL.U32 R2, R2, 0x10, RZ ;  /* 0x0000001002027824 */ /* 0x000fce00078e00ff */
.L_x_157:
[----:B------:R-:W0:Y:S01]  /*61b0*/  S2R R9, SR_CgaCtaId ;  /* 0x0000000000097919 */ /* 0x000e220000008800 */
[----:B------:R-:W-:-:S04]  /*61c0*/  MOV R8, 0x400 ;  /* 0x0000040000087802 */ /* 0x000fc80000000f00 */
[----:B0-----:R-:W-:Y:S02]  /*61d0*/  LEA R14, R9, R8, 0x18 ;  /* 0x00000008090e7211 */ /* 0x001fe400078ec0ff */
[----:B------:R-:W-:-:S03]  /*61e0*/  SHF.L.U32 R8, R4, 0x1f, RZ ;  /* 0x0000001f04087819 */ /* 0x000fc600000006ff */
[----:B------:R-:W-:-:S07]  /*61f0*/  IMAD R11, R5, 0x8, R14 ;  /* 0x00000008050b7824 */ /* 0x000fce00078e020e */
.L_x_154:
[----:B0-----:R0:W1:Y:S02]  /*6200*/  SYNCS.PHASECHK.TRANS64.TRYWAIT P1, [R11+URZ+0x36090], R8 ;  /* 0x036090080b0075a7 */ /* 0x001064000802017f */
[----:B-1----:R-:W-:Y:S05]  /*6210*/  @!P1 NANOSLEEP.SYNCS 0x989680 ;  /* 0x009896800000995d */ /* 0x002fea0003900000 */
[----:B------:R-:W1:Y:S02]  /*6220*/  @!P1 SYNCS.PHASECHK.TRANS64 P1, [R11+URZ+0x36090], R8 ;  /* 0x036090080b0095a7 */ /* 0x000e64000802007f */
[----:B-1----:R-:W-:Y:S05]  /*6230*/  @!P1 BRA `(.L_x_154) ;  /* 0xfffffffc00f09947 */ /* 0x002fea000383ffff */
[----:B0-----:R-:W0:Y:S02]  /*6240*/  @!P2 LDC R8, c[0x0][0x500] ;  /* 0x00014000ff08ab82 */ /* 0x001e240000000800 */
[----:B0-----:R0:W-:Y:S02]  /*6250*/  @!P2 SYNCS.ARRIVE.TRANS64 RZ, [R11+URZ+0x36000], R8 ;  /* 0x036000080bffa9a7 */ /* 0x0011e4000800003f */
[----:B0-----:R-:W-:-:S04]  /*6260*/  PRMT R8, R13, 0x9910, RZ ;  /* 0x000099100d087816 */ /* 0x001fc800000000ff */
[----:B------:R-:W-:-:S13]  /*6270*/  ISETP.NE.AND P1, PT, R8, 0x2, PT ;  /* 0x000000020800780c */ /* 0x000fda0003f25270 */
[----:B------:R-:W-:Y:S05]  /*6280*/  @P1 BRA `(.L_x_155) ;  /* 0x0000000000041947 */ /* 0x000fea0003800000 */
[----:B------:R-:W-:Y:S01]  /*6290*/  BPT.TRAP 0x1 ;  /* 0x000000040000795c */ /* 0x000fe20000300000 */
.L_x_155:
[----:B------:R-:W-:Y:S05]  /*62a0*/  @P0 BRA `(.L_x_156) ;  /* 0x0000000000040947 */ /* 0x000fea0003800000 */
[----:B------:R-:W-:Y:S01]  /*62b0*/  BPT.TRAP 0x1 ;  /* 0x000000040000795c */ /* 0x000fe20000300000 */
.L_x_156:
[----:B------:R-:W-:Y:S01]  /*62c0*/  R2UR UR7, R17 ;  /* 0x00000000110772ca */ /* 0x000fe200000e0000 */
[----:B------:R-:W-:Y:S01]  /*62d0*/  ULDC UR6, c[0x0][0x48c] ;  /* 0x0001230000067ab9 */ /* 0x000fe20000000800 */
[----:B------:R-:W-:Y:S01]  /*62e0*/  R2UR UR18, R2 ;  /* 0x00000000021272ca */ /* 0x000fe200000e0000 */
[----:B------:R-:W-:Y:S01]  /*62f0*/  UISETP.NE.AND UP1, UPT, UR6, 0x1, UPT ;  /* 0x000000010600788c */ /* 0x000fe2000bf25270 */
[----:B------:R-:W-:Y:S01]  /*6300*/  IMAD.SHL.U32 R9, R5, 0x1000, RZ ;  /* 0x0000100005097824 */ /* 0x000fe200078e00ff */
[----:B------:R-:W-:Y:S01]  /*6310*/  ULDC UR30, c[0x0][0x498] ;  /* 0x00012600001e7ab9 */ /* 0x000fe20000000800 */
[----:B------:R-:W-:Y:S01]  /*6320*/  ULDC.64 UR32, c[0x0][0x198] ;  /* 0x0000660000207ab9 */ /* 0x000fe20000000a00 */
[----:B------:R-:W-:Y:S01]  /*6330*/  UISETP.NE.AND UP0, UPT, UR30, 0x1, UPT ;  /* 0x000000011e00788c */ /* 0x000fe2000bf05270 */
[----:B------:R-:W-:Y:S01]  /*6340*/  ISETP.GT.AND P3, PT, R6, 0x1, PT ;  /* 0x000000010600780c */ /* 0x000fe20003f64270 */
[----:B------:R-:W-:Y:S01]  /*6350*/  ULDC.64 UR22, c[0x0][0x4b8] ;  /* 0x00012e0000167ab9 */ /* 0x000fe20000000a00 */
[----:B------:R-:W-:Y:S01]  /*6360*/  LOP3.LUT R8, R9, 0x400, R0, 0xf8, !PT ;  /* 0x0000040009087812 */ /* 0x000fe200078ef800 */
[----:B------:R-:W-:Y:S01]  /*6370*/  IMAD.IADD R9, R14, 0x1, R9 ;  /* 0x000000010e097824 */ /* 0x000fe200078e0209 */
[----:B------:R-:W-:Y:S01]  /*6380*/  ULDC.64 UR24, c[0x0][0x4d0] ;  /* 0x0001340000187ab9 */ /* 0x000fe20000000a00 */
[----:B------:R-:W-:Y:S01]  /*6390*/  USHF.L.U32 UR7, UR7, 0x5, URZ ;  /* 0x0000000507077899 */ /* 0x000fe2000800063f */
[----:B------:R-:W-:Y:S01]  /*63a0*/  VIADD R5, R5, 0x1 ;  /* 0x0000000105057836 */ /* 0x000fe20000000000 */
[----:B------:R-:W-:Y:S01]  /*63b0*/  @UP1 ULDC.64 UR10, c[0x0][0x490] ;  /* 0x00012400000a1ab9 */ /* 0x000fe20000000a00 */
[----:B------:R-:W-:Y:S01]  /*63c0*/  IMAD R8, R8, 0x2, R14 ;  /* 0x0000000208087824 */ /* 0x000fe200078e020e */
[----:B------:R-:W-:Y:S01]  /*63d0*/  ULOP3.LUT UR18, UR7, 0x10, UR18, 0xf8, !UPT ;  /* 0x0000001007127892 */ /* 0x000fe2000f8ef812 */
[----:B------:R-:W-:Y:S01]  /*63e0*/  VIADD R6, R6, 0xffffffff ;  /* 0xffffffff06067836 */ /* 0x000fe20000000000 */
[----:B------:R-:W-:Y:S01]  /*63f0*/  @UP1 ULDC.64 UR14, c[0x0][0x490] ;  /* 0x00012400000e1ab9 */ /* 0x000fe20000000a00 */
[----:B------:R-:W-:Y:S01]  /*6400*/  @UP0 ULDC UR28, c[0x0][0x49c] ;  /* 0x00012700001c0ab9 */ /* 0x000fe20000000800 */
[----:B------:R-:W-:Y:S01]  /*6410*/  UIMAD.WIDE.U32 UR4, UR18, UR10, URZ ;  /* 0x0000000a120472a5 */ /* 0x000fe2000f8e003f */
[----:B------:R-:W-:Y:S01]  /*6420*/  R2UR UR10, R11 ;  /* 0x000000000b0a72ca */ /* 0x000fe200000e0000 */
[----:B------:R-:W-:Y:S01]  /*6430*/  UIMAD.WIDE.U32 UR8, UR18, UR14, URZ ;  /* 0x0000000e120872a5 */ /* 0x000fe2000f8e003f */
[----:B------:R-:W-:Y:S01]  /*6440*/  PRMT R11, R15, 0x40, R10 ;  /* 0x000000400f0b7816 */ /* 0x000fe2000000000a */
[----:B------:R-:W-:Y:S01]  /*6450*/  UMOV UR17, UR18 ;  /* 0x0000001200117c82 */ /* 0x000fe20008000000 */
[----:B------:R-:W-:Y:S01]  /*6460*/  UMOV UR12, UR18 ;  /* 0x00000012000c7c82 */ /* 0x000fe20008000000 */
[----:B------:R-:W-:Y:S01]  /*6470*/  @UP1 USHF.R.U32.HI UR17, URZ, UR15, UR9 ;  /* 0x0000000f3f111299 */ /* 0x000fe20008011609 */
[----:B------:R-:W-:Y:S01]  /*6480*/  R2UR UR4, R8 ;  /* 0x00000000080472ca */ /* 0x000fe200000e0000 */
[----:B------:R-:W-:Y:S01]  /*6490*/  @UP1 USHF.R.U32.HI UR12, URZ, UR11, UR5 ;  /* 0x0000000b3f0c1299 */ /* 0x000fe20008011605 */
[----:B------:R-:W-:Y:S01]  /*64a0*/  IMAD.MOV.U32 R8, RZ, RZ, 0x3 ;  /* 0x00000003ff087424 */ /* 0x000fe200078e00ff */
[----:B------:R-:W-:Y:S01]  /*64b0*/  UIMAD.WIDE.U32 UR28, UR17, UR28, URZ ;  /* 0x0000001c111c72a5 */ /* 0x000fe2000f8e003f */
[----:B------:R-:W-:Y:S01]  /*64c0*/  R2UR UR34, R11 ;  /* 0x000000000b2272ca */ /* 0x000fe200000e0000 */
[----:B------:R-:W-:Y:S01]  /*64d0*/  UIADD3 UR19, -UR12, URZ, URZ ;  /* 0x0000003f0c137290 */ /* 0x000fe2000fffe13f */
[----:B------:R-:W-:Y:S01]  /*64e0*/  ISETP.NE.AND P1, PT, R5, 0x12, PT ;  /* 0x000000120500780c */ /* 0x000fe20003f25270 */
[----:B------:R-:W-:Y:S01]  /*64f0*/  UIADD3 UR5, UR10, 0x36000, URZ ;  /* 0x000360000a057890 */ /* 0x000fe2000fffe03f */
[----:B------:R-:W-:Y:S01]  /*6500*/  R2UR UR35, R8 ;  /* 0x00000000082372ca */ /* 0x000fe200000e0000 */
[----:B------:R-:W-:Y:S01]  /*6510*/  UIMAD UR19, UR6, UR19, UR18 ;  /* 0x00000013061372a4 */ /* 0x000fe2000f8e0212 */
[----:B------:R-:W-:Y:S01]  /*6520*/  VIADD R17, R17, 0x1 ;  /* 0x0000000111117836 */ /* 0x000fe20000000000 */
[----:B------:R-:W-:Y:S01]  /*6530*/  @UP0 ULDC UR10, c[0x0][0x49c] ;  /* 0x00012700000a0ab9 */ /* 0x000fe20000000800 */
[----:B------:R-:W-:Y:S01]  /*6540*/  UIADD3 UR26, UP1, UR32, 0xf0, URZ ;  /* 0x000000f0201a7890 */ /* 0x000fe2000ff3e03f */
[----:B------:R-:W-:Y:S01]  /*6550*/  SEL R5, R5, RZ, P1 ;  /* 0x000000ff05057207 */ /* 0x000fe20000800000 */
[----:B------:R-:W-:-:S02]  /*6560*/  UIADD3 UR16, UR4, 0x12000, URZ ;  /* 0x0001200004107890 */ /* 0x000fc4000fffe03f */
[----:B------:R-:W-:Y:S02]  /*6570*/  UIADD3 UR8, UR4, 0x13000, URZ ;  /* 0x0001300004087890 */ /* 0x000fe4000fffe03f */
[----:B------:R-:W-:Y:S02]  /*6580*/  UIADD3 UR4, -UR17, URZ, URZ ;  /* 0x0000003f11047290 */ /* 0x000fe4000fffe13f */
[----:B------:R-:W-:Y:S02]  /*6590*/  UIMAD.WIDE.U32 UR10, UR12, UR10, URZ ;  /* 0x0000000a0c0a72a5 */ /* 0x000fe4000f8e003f */
[----:B------:R-:W-:Y:S01]  /*65a0*/  UIMAD UR31, UR6, UR4, UR18 ;  /* 0x00000004061f72a4 */ /* 0x000fe2000f8e0212 */
[----:B------:R-:W-:Y:S01]  /*65b0*/  R2UR UR6, R16 ;  /* 0x00000000100672ca */ /* 0x000fe200000e0000 */
[----:B------:R-:W-:Y:S01]  /*65c0*/  @UP0 ULDC UR9, c[0x0][0x4a0] ;  /* 0x0001280000090ab9 */ /* 0x000fe20000000800 */
[----:B------:R-:W-:Y:S01]  /*65d0*/  R2UR UR4, R9 ;  /* 0x00000000090472ca */ /* 0x000fe200000e0000 */
[----:B------:R-:W-:Y:S01]  /*65e0*/  @UP0 ULDC UR20, c[0x0][0x4a0] ;  /* 0x0001280000140ab9 */ /* 0x000fe20000000800 */
[----:B------:R-:W-:Y:S01]  /*65f0*/  UMOV UR21, UR12 ;  /* 0x0000000c00157c82 */ /* 0x000fe20008000000 */
[----:B------:R-:W-:Y:S01]  /*6600*/  UMOV UR13, UR17 ;  /* 0x00000011000d7c82 */ /* 0x000fe20008000000 */
[----:B------:R-:W-:Y:S01]  /*6610*/  @UP0 USHF.R.U32.HI UR21, URZ, UR9, UR11 ;  /* 0x000000093f150299 */ /* 0x000fe2000801160b */
[----:B------:R-:W-:Y:S01]  /*6620*/  R2UR UR18, R12 ;  /* 0x000000000c1272ca */ /* 0x000fe200000e0000 */
[----:B------:R-:W-:Y:S01]  /*6630*/  @UP0 USHF.R.U32.HI UR13, URZ, UR20, UR29 ;  /* 0x000000143f0d0299 */ /* 0x000fe2000801161d */
[----:B------:R-:W-:Y:S01]  /*6640*/  R2UR UR10, R18 ;  /* 0x00000000120a72ca */ /* 0x000fe200000e0000 */
[----:B------:R-:W-:Y:S01]  /*6650*/  UIADD3.X UR27, URZ, UR33, URZ, UP1, !UPT ;  /* 0x000000213f1b7290 */ /* 0x000fe20008ffe43f */
[----:B------:R-:W-:Y:S01]  /*6660*/  SEL R9, RZ, 0x1, P1 ;  /* 0x00000001ff097807 */ /* 0x000fe20000800000 */
[----:B------:R-:W-:-:S02]  /*6670*/  UIADD3 UR20, -UR21, URZ, URZ ;  /* 0x0000003f15147290 */ /* 0x000fc4000fffe13f */
[----:B------:R-:W-:Y:S01]  /*6680*/  UIADD3 UR9, -UR13, URZ, URZ ;  /* 0x0000003f0d097290 */ /* 0x000fe2000fffe13f */
[----:B------:R-:W-:Y:S01]  /*6690*/  LOP3.LUT R4, R4, R9, RZ, 0x3c, !PT ;  /* 0x0000000904047212 */ /* 0x000fe200078e3cff */
[----:B------:R-:W-:Y:S02]  /*66a0*/  UIADD3 UR32, UP2, UR32, 0x1f0, URZ ;  /* 0x000001f020207890 */ /* 0x000fe4000ff5e03f */
[----:B------:R-:W-:Y:S01]  /*66b0*/  UIMAD UR20, UR30, UR20, UR12 ;  /* 0x000000141e1472a4 */ /* 0x000fe2000f8e020c */
[----:B------:R-:W-:Y:S01]  /*66c0*/  UMOV UR14, 0x0 ;  /* 0x00000000000e7882 */ /* 0x000fe20000000000 */
[----:B------:R-:W-:Y:S01]  /*66d0*/  UMOV UR15, 0x10000000 ;  /* 0x10000000000f7882 */ /* 0x000fe20000000000 */
[----:B------:R-:W-:Y:S01]  /*66e0*/  UIMAD UR12, UR30, UR9, UR17 ;  /* 0x000000091e0c72a4 */ /* 0x000fe2000f8e0211 */
[----:B------:R0:W-:Y:S01]  /*66f0*/  UTMALDG.2D [UR4], [UR26], desc[UR14] ;  /* 0x00000e041a0075b4 */ /* 0x0001e20008009000 */
[----:B------:R-:W-:Y:S02]  /*6700*/  UIMAD UR19, UR19, UR22, UR24 ;  /* 0x00000016131372a4 */ /* 0x000fe4000f8e0218 */
[----:B------:R-:W-:-:S02]  /*6710*/  UIMAD UR20, UR20, UR23, UR25 ;  /* 0x00000017141472a4 */ /* 0x000fc4000f8e0219 */
[----:B------:R-:W-:Y:S02]  /*6720*/  UIADD3.X UR33, URZ, UR33, URZ, UP2, !UPT ;  /* 0x000000213f217290 */ /* 0x000fe400097fe43f */
[----:B------:R-:W-:Y:S02]  /*6730*/  UIMAD UR11, UR31, UR22, UR24 ;  /* 0x000000161f0b72a4 */ /* 0x000fe4000f8e0218 */
[----:B------:R-:W-:Y:S01]  /*6740*/  UIMAD UR12, UR12, UR23, UR25 ;  /* 0x000000170c0c72a4 */ /* 0x000fe2000f8e0219 */
[----:B------:R-:W-:Y:S01]  /*6750*/  UMOV UR17, UR5 ;  /* 0x0000000500117c82 */ /* 0x000fe20008000000 */
[----:B------:R-:W-:Y:S01]  /*6760*/  UMOV UR9, UR5 ;  /* 0x0000000500097c82 */ /* 0x000fe20008000000 */
[----:B0-----:R-:W-:-:S09]  /*6770*/  UPRMT UR4, UR34, 0x5410, UR35 ;  /* 0x0000541022047896 */ /* 0x001fd20008000023 */
[----:B------:R0:W-:Y:S01]  /*6780*/  UTMALDG.4D.IM2COL.MULTICAST [UR16], [UR32], UR4 ;  /* 0x00000010200073b4 */ /* 0x0001e20008058804 */
[----:B------:R0:W-:Y:S02]  /*6790*/  UTMALDG.4D.IM2COL.MULTICAST [UR8], [UR32], UR4 ;  /* 0x00000008200073b4 */ /* 0x0001e40008058804 */
[----:B0-----:R-:W-:Y:S05]  /*67a0*/  @P3 BRA `(.L_x_157) ;  /* 0xfffffff800803947 */ /* 0x001fea000383ffff */
.L_x_153:
[----:B------:R-:W-:Y:S01]  /*67b0*/  ISETP.GE.U32.AND P2, PT, R7, 0x12, PT ;  /* 0x000000120700780c */ /* 0x000fe20003f46070 */
[----:B------:R-:W-:Y:S05]  /*67c0*/  WARPSYNC.ALL ;  /* 0x0000000000007948 */ /* 0x000fea0003800000 */
[----:B------:R-:W-:-:S07]  /*67d0*/  ELECT P1, URZ, PT ;  /* 0x00000000003f782f */ /* 0x000fce0003820000 */
[----:B---3-5:R-:W-:-:S05]  /*67e0*/  @P2 IMAD.WIDE.U32 R4, R7, 0x38e38e39, RZ ;  /* 0x38e38e3907042825 */ /* 0x028fca00078e00ff */
[----:B--2---:R-:W-:-:S04]  /*67f0*/  @P2 SHF.R.U32.HI R0, RZ, 0x2, R5 ;  /* 0x00000002ff002819 */ /* 0x004fc80000011605 */
[----:B------:R-:W-:-:S04]  /*6800*/  @P2 LOP3.LUT R0, R0, 0x1, RZ, 0xc0, !PT ;  /* 0x0000000100002812 */ /* 0x000fc800078ec0ff */
[----:B------:R-:W-:Y:S01]  /*6810*/  @P2 ISETP.NE.U32.AND P0, PT, R0, 0x1, PT ;  /* 0x000000010000280c */ /* 0x000fe20003f05070 */
[----:B------:R-:W-:-:S12]  /*6820*/  @!P1 EXIT ;  /* 0x000000000000994d */ /* 0x000fd80003800000 */
[----:B------:R-:W-:Y:S01]  /*6830*/  LOP3.LUT R3, R3, 0x2, RZ, 0xfc, !PT ;  /* 0x0000000203037812 */ /* 0x000fe200078efcff */
[----:B------:R-:W-:Y:S01]  /*6840*/  IMAD.MOV.U32 R0, RZ, RZ, 0x1 ;  /* 0x00000001ff007424 */ /* 0x000fe200078e00ff */
[----:B------:R-:W-:Y:S02]  /*6850*/  @P2 ISETP.NE.U32.AND.EX P0, PT, RZ, RZ, PT, P0 ;  /* 0x000000ffff00220c */ /* 0x000fe40003f05100 */
[----:B------:R-:W-:Y:S02]  /*6860*/  ISETP.NE.AND P1, PT, R3, 0x3, PT ;  /* 0x000000030300780c */ /* 0x000fe40003f25270 */
[----:B------:R-:W-:-:S11]  /*6870*/  @P2 SEL R0, RZ, 0x1, !P0 ;  /* 0x00000001ff002807 */ /* 0x000fd60004000000 */
[----:B------:R-:W-:Y:S05]  /*6880*/  @!P1 BRA `(.L_x_158) ;  /* 0x0000000000049947 */ /* 0x000fea0003800000 */
[----:B------:R-:W-:Y:S01]  /*6890*/  BPT.TRAP 0x1 ;  /* 0x000000040000795c */ /* 0x000fe20000300000 */
.L_x_158:
[----:B------:R-:W0:Y:S01]  /*68a0*/  S2R R5, SR_CgaCtaId ;  /* 0x0000000000057919 */ /* 0x000e220000008800 */
[----:B------:R-:W-:Y:S01]  /*68b0*/  IMAD.WIDE.U32 R2, R7, 0x38e38e39, RZ ;  /* 0x38e38e3907027825 */ /* 0x000fe200078e00ff */
[----:B------:R-:W-:-:S04]  /*68c0*/  MOV R4, 0x400 ;  /* 0x0000040000047802 */ /* 0x000fc80000000f00 */
[----:B------:R-:W-:-:S05]  /*68d0*/  SHF.R.U32.HI R2, RZ, 0x2, R3 ;  /* 0x00000002ff027819 */ /* 0x000fca0000011603 */
[----:B------:R-:W-:Y:S01]  /*68e0*/  IMAD R7, R2, -0x12, R7 ;  /* 0xffffffee02077824 */ /* 0x000fe200078e0207 */
[----:B0-----:R-:W-:-:S05]  /*68f0*/  LEA R4, R5, R4, 0x18 ;  /* 0x0000000405047211 */ /* 0x001fca00078ec0ff */
[----:B------:R-:W-:Y:S01]  /*6900*/  VIADD R2, R4, 0x36090 ;  /* 0x0003609004027836 */ /* 0x000fe20000000000 */
[----:B------:R-:W-:-:S03]  /*6910*/  SHF.L.U32 R4, R0, 0x1f, RZ ;  /* 0x0000001f00047819 */ /* 0x000fc600000006ff */
[----:B------:R-:W-:-:S07]  /*6920*/  IMAD R3, R7, 0x8, R2 ;  /* 0x0000000807037824 */ /* 0x000fce00078e0202 */
.L_x_159:
[----:B0-----:R0:W1:Y:S02]  /*6930*/  SYNCS.PHASECHK.TRANS64.TRYWAIT P0, [R3+URZ], R4 ;  /* 0x00000004030075a7 */ /* 0x001064000800017f */
[----:B-1----:R-:W-:Y:S05]  /*6940*/  @!P0 NANOSLEEP.SYNCS 0x989680 ;  /* 0x009896800000895d */ /* 0x002fea0003900000 */
[----:B------:R-:W1:Y:S02]  /*6950*/  @!P0 SYNCS.PHASECHK.TRANS64 P0, [R3+URZ], R4 ;  /* 0x00000004030085a7 */ /* 0x000e64000800007f */
[----:B-1----:R-:W-:Y:S05]  /*6960*/  @!P0 BRA `(.L_x_159) ;  /* 0xfffffffc00f08947 */ /* 0x002fea000383ffff */
[----:B------:R-:W-:-:S05]  /*6970*/  VIADD R7, R7, 0x1 ;  /* 0x0000000107077836 */ /* 0x000fca0000000000 */
[----:B------:R-:W-:-:S04]  /*6980*/  ISETP.NE.AND P0, PT, R7, 0x12, PT ;  /* 0x000000120700780c */ /* 0x000fc80003f05270 */
[----:B0-----:R-:W-:Y:S02]  /*6990*/  SEL R3, RZ, 0x1, P0 ;  /* 0x00000001ff037807 */ /* 0x001fe40000000000 */
[----:B------:R-:W-:Y:S02]  /*69a0*/  SEL R7, R7, RZ, P0 ;  /* 0x000000ff07077207 */ /* 0x000fe40000000000 */
[----:B------:R-:W-:-:S03]  /*69b0*/  LOP3.LUT R5, R0, R3, RZ, 0x3c, !PT ;  /* 0x0000000300057212 */ /* 0x000fc600078e3cff */
[----:B------:R-:W-:Y:S01]  /*69c0*/  IMAD R0, R7, 0x8, R2 ;  /* 0x0000000807007824 */ /* 0x000fe200078e0202 */
[----:B------:R-:W-:-:S07]  /*69d0*/  SHF.L.U32 R3, R5, 0x1f, RZ ;  /* 0x0000001f05037819 */ /* 0x000fce00000006ff */
.L_x_160:
        /* <DEDUP_REMOVED lines=11> */
.L_x_161:
        /* <DEDUP_REMOVED lines=11> */
.L_x_162:
        /* <DEDUP_REMOVED lines=11> */
.L_x_163:
        /* <DEDUP_REMOVED lines=11> */
.L_x_164:
        /* <DEDUP_REMOVED lines=11> */
.L_x_165:
        /* <DEDUP_REMOVED lines=11> */
.L_x_166:
        /* <DEDUP_REMOVED lines=11> */
.L_x_167:
        /* <DEDUP_REMOVED lines=11> */
.L_x_168:
        /* <DEDUP_REMOVED lines=11> */
.L_x_169:
        /* <DEDUP_REMOVED lines=11> */
.L_x_170:
        /* <DEDUP_REMOVED lines=11> */
.L_x_171:
        /* <DEDUP_REMOVED lines=11> */
.L_x_172:
        /* <DEDUP_REMOVED lines=11> */
.L_x_173:
        /* <DEDUP_REMOVED lines=11> */
.L_x_174:
        /* <DEDUP_REMOVED lines=11> */
.L_x_175:
        /* <DEDUP_REMOVED lines=11> */
.L_x_176:
[----:B0-----:R0:W1:Y:S02]  /*74e0*/  SYNCS.PHASECHK.TRANS64.TRYWAIT P0, [R7+URZ], R0 ;  /* 0x00000000070075a7 */ /* 0x001064000800017f */
[----:B-1----:R-:W-:Y:S05]  /*74f0*/  @!P0 NANOSLEEP.SYNCS 0x989680 ;  /* 0x009896800000895d */ /* 0x002fea0003900000 */
[----:B------:R-:W1:Y:S02]  /*7500*/  @!P0 SYNCS.PHASECHK.TRANS64 P0, [R7+URZ], R0 ;  /* 0x00000000070085a7 */ /* 0x000e64000800007f */
[----:B-1----:R-:W-:Y:S05]  /*7510*/  @P0 EXIT ;  /* 0x000000000000094d */ /* 0x002fea0003800000 */
[----:B------:R-:W-:Y:S05]  /*7520*/  BRA `(.L_x_176) ;  /* 0xfffffffc00ec7947 */ /* 0x000fea000383ffff */
.L_x_177:
[----:B------:R-:W-:-:S00]  /*7530*/  BRA `(.L_x_177) ;  /* 0xfffffffc00fc7947 */ /* 0x000fc0000383ffff */
[----:B------:R-:W-:-:S00]  /*7540*/  NOP ;  /* 0x0000000000007918 */ /* 0x000fc00000000000 */
        /* <DEDUP_REMOVED lines=11> */
.L_x_178:


//--------------------- .nv.shared._ZN7cutlass13device_kernelINS_4conv6kernel13ConvUniversalINS1_16ConvProblemShapeILNS1_8OperatorE2ELi2EEENS1_10collective14CollectiveConvINS1_46MainloopSm90TmaGmmaWarpSpecializedImplicitGemmILS5_2ELi18ELi2EN4cute5tupleIJNSA_1CILi2EEENSC_ILi1EEESE_EEENS1_36KernelImplicitTmaWarpSpecializedSm90ELi1EEENSB_IJNSC_ILi64EEENSB_IJNSC_ILi128EEEEEENSB_IJNSC_ILi32EEEEEEEEENS_10bfloat16_tESO_NSA_8TiledMMAINSA_8MMA_AtomIJNSA_4SM904GMMA28MMA_64x128x16_F32BF16BF16_SSILNSS_5MajorE1ELSU_1ELNSS_7ScaleInE1ELSV_1EEEEEENSA_6LayoutINSB_IJSE_SE_SE_EEENSB_IJNSC_ILi0EEES10_S10_EEEEENSB_IJNSA_10UnderscoreES13_S13_EEEEENS7_6detail26Sm90ImplicitGemmTileTraitsINSA_13SM90_TMA_LOADENSA_14ComposedLayoutINSA_7SwizzleILi3ELi4ELi3EEENSA_18smem_ptr_flag_bitsILi16EEENSY_INSB_IJNSB_IJSI_SE_EEENSB_IJNSC_ILi8EEENSC_ILi4EEEEEENSB_IJSE_NSC_ILi18EEEEEEEEENSB_IJNSB_IJSE_S10_EEENSB_IJSI_NSC_ILi512EEEEEENSB_IJS10_NSC_ILi2048EEEEEEEEEEEEEvEENS17_INSA_30SM90_TMA_LOAD_IM2COL_MULTICASTENS19_IS1B_S1D_NSY_INSB_IJNSB_IJSI_SD_EEES1H_S1J_EEENSB_IJNSB_IJSE_S1O_EEES1N_NSB_IJS10_NSC_ILi4096EEEEEEEEEEEEEvEEEENS_8epilogue10collective6detail29Sm90TmaWarpSpecializedAdapterINS26_15DefaultEpilogueISO_NSB_IJlNSB_IJSE_llEEES10_EEES2B_NS25_6thread17LinearCombinationISO_Li1EffLNS2C_9ScaleType4KindE0ELNS_15FloatRoundStyleE2ESO_EENS_4gemm15EpilogueDefaultEEEEEvvEEEEvNT_6ParamsE --------------------------
	.section	.nv.shared._ZN7cutlass13device_kernelINS_4conv6kernel13ConvUniversalINS1_16ConvProblemShapeILNS1_8OperatorE2ELi2EEENS1_10collective14CollectiveConvINS1_46MainloopSm90TmaGmmaWarpSpecializedImplicitGemmILS5_2ELi18ELi2EN4cute5tupleIJNSA_1CILi2EEENSC_ILi1EEESE_EEENS1_36KernelImplicitTmaWarpSpecializedSm90ELi1EEENSB_IJNSC_ILi64EEENSB_IJNSC_ILi128EEEEEENSB_IJNSC_ILi32EEEEEEEEENS_10bfloat16_tESO_NSA_8TiledMMAINSA_8MMA_AtomIJNSA_4SM904GMMA28MMA_64x128x16_F32BF16BF16_SSILNSS_5MajorE1ELSU_1ELNSS_7ScaleInE1ELSV_1EEEEEENSA_6LayoutINSB_IJSE_SE_SE_EEENSB_IJNSC_ILi0EEES10_S10_EEEEENSB_IJNSA_10UnderscoreES13_S13_EEEEENS7_6detail26Sm90ImplicitGemmTileTraitsINSA_13SM90_TMA_LOADENSA_14ComposedLayoutINSA_7SwizzleILi3ELi4ELi3EEENSA_18smem_ptr_flag_bitsILi16EEENSY_INSB_IJNSB_IJSI_SE_EEENSB_IJNSC_ILi8EEENSC_ILi4EEEEEENSB_IJSE_NSC_ILi18EEEEEEEEENSB_IJNSB_IJSE_S10_EEENSB_IJSI_NSC_ILi512EEEEEENSB_IJS10_NSC_ILi2048EEEEEEEEEEEEEvEENS17_INSA_30SM90_TMA_LOAD_IM2COL_MULTICASTENS19_IS1B_S1D_NSY_INSB_IJNSB_IJSI_SD_EEES1H_S1J_EEENSB_IJNSB_IJSE_S1O_EEES1N_NSB_IJS10_NSC_ILi4096EEEEEEEEEEEEEvEEEENS_8epilogue10collective6detail29Sm90TmaWarpSpecializedAdapterINS26_15DefaultEpilogueISO_NSB_IJlNSB_IJSE_llEEES10_EEES2B_NS25_6thread17LinearCombinationISO_Li1EffLNS2C_9ScaleType4KindE0ELNS_15FloatRoundStyleE2ESO_EENS_4gemm15EpilogueDefaultEEEEEvvEEEEvNT_6ParamsE,"aw",@nobits
	.sectionflags	@""
	.align	16
	.zero		1024


//--------------------- .nv.shared.reserved.0     --------------------------
	.section	.nv.shared.reserved.0,"aw",@nobits
	.weak		__nv_reservedSMEM_offset_0_alias
	.size		__nv_reservedSMEM_offset_0_alias, 0, 0
	.other		__nv_reservedSMEM_offset_0_alias,@"STO_CUDA_RESERVED_SHARED STV_DEFAULT"
__nv_reservedSMEM_offset_0_alias:
	.zero		0


//--------------------- .nv.global                --------------------------
	.section	.nv.global,"aw",@nobits
.nv.global:
	.type		_ZN39_INTERNAL_2cebc001_4_k_cu_9495726c_35824cute1_E,@object
	.size		_ZN39_INTERNAL_2cebc001_4_k_cu_9495726c_35824cute1_E,(_ZN39_INTERNAL_2cebc001_4_k_cu_9495726c_35824cuda3std3__45__cpo6cbeginE - _ZN39_INTERNAL_2cebc001_4_k_cu_9495726c_35824cute1_E)
_ZN39_INTERNAL_2cebc001_4_k_cu_9495726c_35824cute1_E:
	.zero		1
	.type		_ZN39_INTERNAL_2cebc001_4_k_cu_9495726c_35824cuda3std3__45__cpo6cbeginE,@object
	.size		_ZN39_INTERNAL_2cebc001_4_k_cu_9495726c_35824cuda3std3__45__cpo6cbeginE,(_ZN39_INTERNAL_2cebc001_4_k_cu_9495726c_35824cuda3std3__48in_placeE - _ZN39_INTERNAL_2cebc001_4_k_cu_9495726c_35824cuda3std3__45__cpo6cbeginE)
_ZN39_INTERNAL_2cebc001_4_k_cu_9495726c_35824cuda3std3__45__cpo6cbeginE:
	.zero		1
	.type		_ZN39_INTERNAL_2cebc001_4_k_cu_9495726c_35824cuda3std3__48in_placeE,@object
	.size		_ZN39_INTERNAL_2cebc001_4_k_cu_9495726c_35824cuda3std3__48in_placeE,(_ZN39_INTERNAL_2cebc001_4_k_cu_9495726c_35824cuda3std6ranges3__45__cpo9iter_moveE - _ZN39_INTERNAL_2cebc001_4_k_cu_9495726c_35824cuda3std3__48in_placeE)
_ZN39_INTERNAL_2cebc001_4_k_cu_9495726c_35824cuda3std3__48in_placeE:
	.zero		1
	.type		_ZN39_INTERNAL_2cebc001_4_k_cu_9495726c_35824cuda3std6ranges3__45__cpo9iter_moveE,@object
	.size		_ZN39_INTERNAL_2cebc001_4_k_cu_9495726c_35824cuda3std6ranges3__45__cpo9iter_moveE,(_ZN39_INTERNAL_2cebc001_4_k_cu_9495726c_35824cuda3std3__45__cpo5beginE - _ZN39_INTERNAL_2cebc001_4_k_cu_9495726c_35824cuda3std6ranges3__45__cpo9iter_moveE)
_ZN39_INTERNAL_2cebc001_4_k_cu_9495726c_35824cuda3std6ranges3__45__cpo9iter_moveE:
	.zero		1
	.type		_ZN39_INTERNAL_2cebc001_4_k_cu_9495726c_35824cuda3std3__45__cpo5beginE,@object
	.size		_ZN39_INTERNAL_2cebc001_4_k_cu_9495726c_35824cuda3std3__45__cpo5beginE,(_ZN39_INTERNAL_2cebc001_4_k_cu_9495726c_35824cuda3std3__441_GLOBAL__N__2cebc001_4_k_cu_9495726c_35826ignoreE - _ZN39_INTERNAL_2cebc001_4_k_cu_9495726c_35824cuda3std3__45__cpo5beginE)
_ZN39_INTERNAL_2cebc001_4_k_cu_9495726c_35824cuda3std3__45__cpo5beginE:
	.zero		1
	.type		_ZN39_INTERNAL_2cebc001_4_k_cu_9495726c_35824cuda3std3__441_GLOBAL__N__2cebc001_4_k_cu_9495726c_35826ignoreE,@object
	.size		_ZN39_INTERNAL_2cebc001_4_k_cu_9495726c_35824cuda3std3__441_GLOBAL__N__2cebc001_4_k_cu_9495726c_35826ignoreE,(_ZN39_INTERNAL_2cebc001_4_k_cu_9495726c_35824cute7productE - _ZN39_INTERNAL_2cebc001_4_k_cu_9495726c_35824cuda3std3__441_GLOBAL__N__2cebc001_4_k_cu_9495726c_35826ignoreE)
_ZN39_INTERNAL_2cebc001_4_k_cu_9495726c_35824cuda3std3__441_GLOBAL__N__2cebc001_4_k_cu_9495726c_35826ignoreE:
	.zero		1
	.type		_ZN39_INTERNAL_2cebc001_4_k_cu_9495726c_35824cute7productE,@object
	.size		_ZN39_INTERNAL_2cebc001_4_k_cu_9495726c_35824cute7productE,(_ZN39_INTERNAL_2cebc001_4_k_cu_9495726c_35824cuda3std3__45__cpo3endE - _ZN39_INTERNAL_2cebc001_4_k_cu_9495726c_35824cute7productE)
_ZN39_INTERNAL_2cebc001_4_k_cu_9495726c_35824cute7productE:
	.zero		1
	.type		_ZN39_INTERNAL_2cebc001_4_k_cu_9495726c_35824cuda3std3__45__cpo3endE,@object
	.size		_ZN39_INTERNAL_2cebc001_4_k_cu_9495726c_35824cuda3std3__45__cpo3endE,(_ZN39_INTERNAL_2cebc001_4_k_cu_9495726c_35824cuda3std3__419piecewise_constructE - _ZN39_INTERNAL_2cebc001_4_k_cu_9495726c_35824cuda3std3__45__cpo3endE)
_ZN39_INTERNAL_2cebc001_4_k_cu_9495726c_35824cuda3std3__45__cpo3endE:
	.zero		1
	.type		_ZN39_INTERNAL_2cebc001_4_k_cu_9495726c_35824cuda3std3__419piecewise_constructE,@object
	.size		_ZN39_INTERNAL_2cebc001_4_k_cu_9495726c_35824cuda3std3__419piecewise_constructE,(_ZN39_INTERNAL_2cebc001_4_k_cu_9495726c_35824cuda3std3__45__cpo4cendE - _ZN39_INTERNAL_2cebc001_4_k_cu_9495726c_35824cuda3std3__419piecewise_constructE)
_ZN39_INTERNAL_2cebc001_4_k_cu_9495726c_35824cuda3std3__419piecewise_constructE:
	.zero		1
	.type		_ZN39_INTERNAL_2cebc001_4_k_cu_9495726c_35824cuda3std3__45__cpo4cendE,@object
	.size		_ZN39_INTERNAL_2cebc001_4_k_cu_9495726c_35824cuda3std3__45__cpo4cendE,(_ZN39_INTERNAL_2cebc001_4_k_cu_9495726c_35824cuda3std6ranges3__45__cpo4swapE - _ZN39_INTERNAL_2cebc001_4_k_cu_9495726c_35824cuda3std3__45__cpo4cendE)
_ZN39_INTERNAL_2cebc001_4_k_cu_9495726c_35824cuda3std3__45__cpo4cendE:
	.zero		1
	.type		_ZN39_INTERNAL_2cebc001_4_k_cu_9495726c_35824cuda3std6ranges3__45__cpo4swapE,@object
	.size		_ZN39_INTERNAL_2cebc001_4_k_cu_9495726c_35824cuda3std6ranges3__45__cpo4swapE,(.L_7 - _ZN39_INTERNAL_2cebc001_4_k_cu_9495726c_35824cuda3std6ranges3__45__cpo4swapE)
_ZN39_INTERNAL_2cebc001_4_k_cu_9495726c_35824cuda3std6ranges3__45__cpo4swapE:
	.zero		1
.L_7:


//--------------------- .nv.constant0._ZN7cutlass13device_kernelINS_4conv6kernel13ConvUniversalINS1_16ConvProblemShapeILNS1_8OperatorE2ELi2EEENS1_10collective14CollectiveConvINS1_46MainloopSm90TmaGmmaWarpSpecializedImplicitGemmILS5_2ELi18ELi2EN4cute5tupleIJNSA_1CILi2EEENSC_ILi1EEESE_EEENS1_36KernelImplicitTmaWarpSpecializedSm90ELi1EEENSB_IJNSC_ILi64EEENSB_IJNSC_ILi128EEEEEENSB_IJNSC_ILi32EEEEEEEEENS_10bfloat16_tESO_NSA_8TiledMMAINSA_8MMA_AtomIJNSA_4SM904GMMA28MMA_64x128x16_F32BF16BF16_SSILNSS_5MajorE1ELSU_1ELNSS_7ScaleInE1ELSV_1EEEEEENSA_6LayoutINSB_IJSE_SE_SE_EEENSB_IJNSC_ILi0EEES10_S10_EEEEENSB_IJNSA_10UnderscoreES13_S13_EEEEENS7_6detail26Sm90ImplicitGemmTileTraitsINSA_13SM90_TMA_LOADENSA_14ComposedLayoutINSA_7SwizzleILi3ELi4ELi3EEENSA_18smem_ptr_flag_bitsILi16EEENSY_INSB_IJNSB_IJSI_SE_EEENSB_IJNSC_ILi8EEENSC_ILi4EEEEEENSB_IJSE_NSC_ILi18EEEEEEEEENSB_IJNSB_IJSE_S10_EEENSB_IJSI_NSC_ILi512EEEEEENSB_IJS10_NSC_ILi2048EEEEEEEEEEEEEvEENS17_INSA_30SM90_TMA_LOAD_IM2COL_MULTICASTENS19_IS1B_S1D_NSY_INSB_IJNSB_IJSI_SD_EEES1H_S1J_EEENSB_IJNSB_IJSE_S1O_EEES1N_NSB_IJS10_NSC_ILi4096EEEEEEEEEEEEEvEEEENS_8epilogue10collective6detail29Sm90TmaWarpSpecializedAdapterINS26_15DefaultEpilogueISO_NSB_IJlNSB_IJSE_llEEES10_EEES2B_NS25_6thread17LinearCombinationISO_Li1EffLNS2C_9ScaleType4KindE0ELNS_15FloatRoundStyleE2ESO_EENS_4gemm15EpilogueDefaultEEEEEvvEEEEvNT_6ParamsE --------------------------
	.section	.nv.constant0._ZN7cutlass13device_kernelINS_4conv6kernel13ConvUniversalINS1_16ConvProblemShapeILNS1_8OperatorE2ELi2EEENS1_10collective14CollectiveConvINS1_46MainloopSm90TmaGmmaWarpSpecializedImplicitGemmILS5_2ELi18ELi2EN4cute5tupleIJNSA_1CILi2EEENSC_ILi1EEESE_EEENS1_36KernelImplicitTmaWarpSpecializedSm90ELi1EEENSB_IJNSC_ILi64EEENSB_IJNSC_ILi128EEEEEENSB_IJNSC_ILi32EEEEEEEEENS_10bfloat16_tESO_NSA_8TiledMMAINSA_8MMA_AtomIJNSA_4SM904GMMA28MMA_64x128x16_F32BF16BF16_SSILNSS_5MajorE1ELSU_1ELNSS_7ScaleInE1ELSV_1EEEEEENSA_6LayoutINSB_IJSE_SE_SE_EEENSB_IJNSC_ILi0EEES10_S10_EEEEENSB_IJNSA_10UnderscoreES13_S13_EEEEENS7_6detail26Sm90ImplicitGemmTileTraitsINSA_13SM90_TMA_LOADENSA_14ComposedLayoutINSA_7SwizzleILi3ELi4ELi3EEENSA_18smem_ptr_flag_bitsILi16EEENSY_INSB_IJNSB_IJSI_SE_EEENSB_IJNSC_ILi8EEENSC_ILi4EEEEEENSB_IJSE_NSC_ILi18EEEEEEEEENSB_IJNSB_IJSE_S10_EEENSB_IJSI_NSC_ILi512EEEEEENSB_IJS10_NSC_ILi2048EEEEEEEEEEEEEvEENS17_INSA_30SM90_TMA_LOAD_IM2COL_MULTICASTENS19_IS1B_S1D_NSY_INSB_IJNSB_IJSI_SD_EEES1H_S1J_EEENSB_IJNSB_IJSE_S1O_EEES1N_NSB_IJS10_NSC_ILi4096EEEEEEEEEEEEEvEEEENS_8epilogue10collective6detail29Sm90TmaWarpSpecializedAdapterINS26_15DefaultEpilogueISO_NSB_IJlNSB_IJSE_llEEES10_EEES2B_NS25_6thread17LinearCombinationISO_Li1EffLNS2C_9ScaleType4KindE0ELNS_15FloatRoundStyleE2ESO_EENS_4gemm15EpilogueDefaultEEEEEvvEEEEvNT_6ParamsE,"a",@progbits
	.sectionflags	@""
	.align	4
.nv.constant0._ZN7cutlass13device_kernelINS_4conv6kernel13ConvUniversalINS1_16ConvProblemShapeILNS1_8OperatorE2ELi2EEENS1_10collective14CollectiveConvINS1_46MainloopSm90TmaGmmaWarpSpecializedImplicitGemmILS5_2ELi18ELi2EN4cute5tupleIJNSA_1CILi2EEENSC_ILi1EEESE_EEENS1_36KernelImplicitTmaWarpSpecializedSm90ELi1EEENSB_IJNSC_ILi64EEENSB_IJNSC_ILi128EEEEEENSB_IJNSC_ILi32EEEEEEEEENS_10bfloat16_tESO_NSA_8TiledMMAINSA_8MMA_AtomIJNSA_4SM904GMMA28MMA_64x128x16_F32BF16BF16_SSILNSS_5MajorE1ELSU_1ELNSS_7ScaleInE1ELSV_1EEEEEENSA_6LayoutINSB_IJSE_SE_SE_EEENSB_IJNSC_ILi0EEES10_S10_EEEEENSB_IJNSA_10UnderscoreES13_S13_EEEEENS7_6detail26Sm90ImplicitGemmTileTraitsINSA_13SM90_TMA_LOADENSA_14ComposedLayoutINSA_7SwizzleILi3ELi4ELi3EEENSA_18smem_ptr_flag_bitsILi16EEENSY_INSB_IJNSB_IJSI_SE_EEENSB_IJNSC_ILi8EEENSC_ILi4EEEEEENSB_IJSE_NSC_ILi18EEEEEEEEENSB_IJNSB_IJSE_S10_EEENSB_IJSI_NSC_ILi512EEEEEENSB_IJS10_NSC_ILi2048EEEEEEEEEEEEEvEENS17_INSA_30SM90_TMA_LOAD_IM2COL_MULTICASTENS19_IS1B_S1D_NSY_INSB_IJNSB_IJSI_SD_EEES1H_S1J_EEENSB_IJNSB_IJSE_S1O_EEES1N_NSB_IJS10_NSC_ILi4096EEEEEEEEEEEEEvEEEENS_8epilogue10collective6detail29Sm90TmaWarpSpecializedAdapterINS26_15DefaultEpilogueISO_NSB_IJlNSB_IJSE_llEEES10_EEES2B_NS25_6thread17LinearCombinationISO_Li1EffLNS2C_9ScaleType4KindE0ELNS_15FloatRoundStyleE2ESO_EENS_4gemm15EpilogueDefaultEEEEEvvEEEEvNT_6ParamsE:
	.zero		1536


//--------------------- SYMBOLS --------------------------

	.type		.nv.reservedSmem.offset0,@object
	.size		.nv.reservedSmem.offset0,0x4
